def matmul_kernel(
    a_ptr,
    b_ptr,
    c_ptr,
    M,
    N,
    K,
    stride_am,
    stride_ak,
    stride_bk,
    stride_bn,
    stride_cm,
    stride_cn,
    BLOCK_M: tl.constexpr,
    BLOCK_N: tl.constexpr,
    BLOCK_K: tl.constexpr,
    GROUP_M: tl.constexpr,
):
    pid = tl.program_id(axis=0)
    num_pid_m = tl.cdiv(M, BLOCK_M)
    num_pid_n = tl.cdiv(N, BLOCK_N)
    num_pid_in_group = GROUP_M * num_pid_n
    group_id = pid // num_pid_in_group
    first_pid_m = group_id * GROUP_M
    group_size_m = min(num_pid_m - first_pid_m, GROUP_M)
    pid_m = first_pid_m + ((pid % num_pid_in_group) % group_size_m)
    pid_n = (pid % num_pid_in_group) // group_size_m

    offs_am = (pid_m * BLOCK_M + tl.arange(0, BLOCK_M)) % M
    offs_bn = (pid_n * BLOCK_N + tl.arange(0, BLOCK_N)) % N
    offs_k = tl.arange(0, BLOCK_K)
    a_ptrs = a_ptr + offs_am[:, None] * stride_am + offs_k[None, :] * stride_ak
    b_ptrs = b_ptr + offs_k[:, None] * stride_bk + offs_bn[None, :] * stride_bn

    acc = tl.zeros((BLOCK_M, BLOCK_N), dtype=tl.float32)
    for kk in range(0, tl.cdiv(K, BLOCK_K)):
        a = tl.load(a_ptrs, mask=offs_k[None, :] < K - kk * BLOCK_K, other=0.0)
        b = tl.load(b_ptrs, mask=offs_k[:, None] < K - kk * BLOCK_K, other=0.0)
        acc = tl.dot(a, b, acc)
        a_ptrs += BLOCK_K * stride_ak
        b_ptrs += BLOCK_K * stride_bk

    c = acc.to(c_ptr.dtype.element_ty)
    offs_cm = pid_m * BLOCK_M + tl.arange(0, BLOCK_M)
    offs_cn = pid_n * BLOCK_N + tl.arange(0, BLOCK_N)
    c_ptrs = c_ptr + offs_cm[:, None] * stride_cm + offs_cn[None, :] * stride_cn
    mask = (offs_cm[:, None] < M) & (offs_cn[None, :] < N)
    tl.store(c_ptrs, c, mask=mask)

# config = {"BLOCK_K": 64, "BLOCK_M": 32, "BLOCK_N": 64, "GROUP_M": 8, "arch": "sm_80", "dtype": "fp16", "num_ctas": 1, "num_stages": 3, "num_warps": 4}
# arch = sm_80


// ===== COMPILED SASS (sm_80) =====

	.target	sm_80

	.elftype	@"ET_EXEC"


//--------------------- .note.nv.tkinfo           --------------------------
	.section	.note.nv.tkinfo,"",@"SHT_NOTE"
	.sectionflags	@"SHF_NOTE_NV_TKINFO"
	.tkinfo
        /*0018*/ 	.word	0x00000002
        /*0030*/ 	.string	""
        /*0030*/ 	.string	"ptxas"
        /*0030*/ 	.string	"Cuda compilation tools, release 13.0, V13.0.88"
        /*0030*/ 	.string	"Build cuda_13.0.r13.0/compiler.36424714_0"
        /*0030*/ 	.string	"-v  -suppress-debug-info  -lineinfo  -arch sm_80 "



//--------------------- .note.nv.cuinfo           --------------------------
	.section	.note.nv.cuinfo,"",@"SHT_NOTE"
	.sectionflags	@"SHF_NOTE_NV_CUINFO"
        /*0018*/ 	.short	0x0002
        /*001a*/ 	.short	0x0050
        /*001c*/ 	.short	0x0082
	.zero		2


//--------------------- .nv.info                  --------------------------
	.section	.nv.info,"",@"SHT_CUDA_INFO"
	.align	4


	//----- nvinfo : EIATTR_REGCOUNT
	.align		4
        /*0000*/ 	.byte	0x04, 0x2f
        /*0002*/ 	.short	(.L_1 - .L_0)
	.align		4
.L_0:
        /*0004*/ 	.word	index@(matmul_kernel)
        /*0008*/ 	.word	0x000000f2


	//----- nvinfo : EIATTR_FRAME_SIZE
	.align		4
.L_1:
        /*000c*/ 	.byte	0x04, 0x11
        /*000e*/ 	.short	(.L_3 - .L_2)
	.align		4
.L_2:
        /*0010*/ 	.word	index@(matmul_kernel)
        /*0014*/ 	.word	0x00000000


	//----- nvinfo : EIATTR_MIN_STACK_SIZE
	.align		4
.L_3:
        /*0018*/ 	.byte	0x04, 0x12
        /*001a*/ 	.short	(.L_5 - .L_4)
	.align		4
.L_4:
        /*001c*/ 	.word	index@(matmul_kernel)
        /*0020*/ 	.word	0x00000000
.L_5:


//--------------------- .nv.info.matmul_kernel    --------------------------
	.section	.nv.info.matmul_kernel,"",@"SHT_CUDA_INFO"
	.sectionflags	@""
	.align	4


	//----- nvinfo : EIATTR_CUDA_API_VERSION
	.align		4
        /*0000*/ 	.byte	0x04, 0x37
        /*0002*/ 	.short	(.L_7 - .L_6)
.L_6:
        /*0004*/ 	.word	0x00000082


	//----- nvinfo : EIATTR_SW2861232_WAR
	.align		4
.L_7:
        /*0008*/ 	.byte	0x01, 0x35
	.zero		2


	//----- nvinfo : EIATTR_PARAM_CBANK
	.align		4
        /*000c*/ 	.byte	0x04, 0x0a
        /*000e*/ 	.short	(.L_9 - .L_8)
	.align		4
.L_8:
        /*0010*/ 	.word	index@(.nv.constant0.matmul_kernel)
        /*0014*/ 	.short	0x0160
        /*0016*/ 	.short	0x0050


	//----- nvinfo : EIATTR_CBANK_PARAM_SIZE
	.align		4
.L_9:
        /*0018*/ 	.byte	0x03, 0x19
        /*001a*/ 	.short	0x0050


	//----- nvinfo : EIATTR_KPARAM_INFO
	.align		4
        /*001c*/ 	.byte	0x04, 0x17
        /*001e*/ 	.short	(.L_11 - .L_10)
.L_10:
        /*0020*/ 	.word	0x00000000
        /*0024*/ 	.short	0x000d
        /*0026*/ 	.short	0x0048
        /*0028*/ 	.byte	0x00, 0xf4, 0x21, 0x00


	//----- nvinfo : EIATTR_KPARAM_INFO
	.align		4
.L_11:
        /*002c*/ 	.byte	0x04, 0x17
        /*002e*/ 	.short	(.L_13 - .L_12)
.L_12:
        /*0030*/ 	.word	0x00000000
        /*0034*/ 	.short	0x000c
        /*0036*/ 	.short	0x0040
        /*0038*/ 	.byte	0x00, 0xf4, 0x21, 0x00


	//----- nvinfo : EIATTR_KPARAM_INFO
	.align		4
.L_13:
        /*003c*/ 	.byte	0x04, 0x17
        /*003e*/ 	.short	(.L_15 - .L_14)
.L_14:
        /*0040*/ 	.word	0x00000000
        /*0044*/ 	.short	0x000b
        /*0046*/ 	.short	0x0038
        /*0048*/ 	.byte	0x00, 0xf0, 0x11, 0x00


	//----- nvinfo : EIATTR_KPARAM_INFO
	.align		4
.L_15:
        /*004c*/ 	.byte	0x04, 0x17
        /*004e*/ 	.short	(.L_17 - .L_16)
.L_16:
        /*0050*/ 	.word	0x00000000
        /*0054*/ 	.short	0x000a
        /*0056*/ 	.short	0x0034
        /*0058*/ 	.byte	0x00, 0xf0, 0x11, 0x00


	//----- nvinfo : EIATTR_KPARAM_INFO
	.align		4
.L_17:
        /*005c*/ 	.byte	0x04, 0x17
        /*005e*/ 	.short	(.L_19 - .L_18)
.L_18:
        /*0060*/ 	.word	0x00000000
        /*0064*/ 	.short	0x0009
        /*0066*/ 	.short	0x0030
        /*0068*/ 	.byte	0x00, 0xf0, 0x11, 0x00


	//----- nvinfo : EIATTR_KPARAM_INFO
	.align		4
.L_19:
        /*006c*/ 	.byte	0x04, 0x17
        /*006e*/ 	.short	(.L_21 - .L_20)
.L_20:
        /*0070*/ 	.word	0x00000000
        /*0074*/ 	.short	0x0008
        /*0076*/ 	.short	0x002c
        /*0078*/ 	.byte	0x00, 0xf0, 0x11, 0x00


	//----- nvinfo : EIATTR_KPARAM_INFO
	.align		4
.L_21:
        /*007c*/ 	.byte	0x04, 0x17
        /*007e*/ 	.short	(.L_23 - .L_22)
.L_22:
        /*0080*/ 	.word	0x00000000
        /*0084*/ 	.short	0x0007
        /*0086*/ 	.short	0x0028
        /*0088*/ 	.byte	0x00, 0xf0, 0x11, 0x00


	//----- nvinfo : EIATTR_KPARAM_INFO
	.align		4
.L_23:
        /*008c*/ 	.byte	0x04, 0x17
        /*008e*/ 	.short	(.L_25 - .L_24)
.L_24:
        /*0090*/ 	.word	0x00000000
        /*0094*/ 	.short	0x0006
        /*0096*/ 	.short	0x0024
        /*0098*/ 	.byte	0x00, 0xf0, 0x11, 0x00


	//----- nvinfo : EIATTR_KPARAM_INFO
	.align		4
.L_25:
        /*009c*/ 	.byte	0x04, 0x17
        /*009e*/ 	.short	(.L_27 - .L_26)
.L_26:
        /*00a0*/ 	.word	0x00000000
        /*00a4*/ 	.short	0x0005
        /*00a6*/ 	.short	0x0020
        /*00a8*/ 	.byte	0x00, 0xf0, 0x11, 0x00


	//----- nvinfo : EIATTR_KPARAM_INFO
	.align		4
.L_27:
        /*00ac*/ 	.byte	0x04, 0x17
        /*00ae*/ 	.short	(.L_29 - .L_28)
.L_28:
        /*00b0*/ 	.word	0x00000000
        /*00b4*/ 	.short	0x0004
        /*00b6*/ 	.short	0x001c
        /*00b8*/ 	.byte	0x00, 0xf0, 0x11, 0x00


	//----- nvinfo : EIATTR_KPARAM_INFO
	.align		4
.L_29:
        /*00bc*/ 	.byte	0x04, 0x17
        /*00be*/ 	.short	(.L_31 - .L_30)
.L_30:
        /*00c0*/ 	.word	0x00000000
        /*00c4*/ 	.short	0x0003
        /*00c6*/ 	.short	0x0018
        /*00c8*/ 	.byte	0x00, 0xf0, 0x11, 0x00


	//----- nvinfo : EIATTR_KPARAM_INFO
	.align		4
.L_31:
        /*00cc*/ 	.byte	0x04, 0x17
        /*00ce*/ 	.short	(.L_33 - .L_32)
.L_32:
        /*00d0*/ 	.word	0x00000000
        /*00d4*/ 	.short	0x0002
        /*00d6*/ 	.short	0x0010
        /*00d8*/ 	.byte	0x00, 0xf4, 0x21, 0x00


	//----- nvinfo : EIATTR_KPARAM_INFO
	.align		4
.L_33:
        /*00dc*/ 	.byte	0x04, 0x17
        /*00de*/ 	.short	(.L_35 - .L_34)
.L_34:
        /*00e0*/ 	.word	0x00000000
        /*00e4*/ 	.short	0x0001
        /*00e6*/ 	.short	0x0008
        /*00e8*/ 	.byte	0x00, 0xf4, 0x21, 0x00


	//----- nvinfo : EIATTR_KPARAM_INFO
	.align		4
.L_35:
        /*00ec*/ 	.byte	0x04, 0x17
        /*00ee*/ 	.short	(.L_37 - .L_36)
.L_36:
        /*00f0*/ 	.word	0x00000000
        /*00f4*/ 	.short	0x0000
        /*00f6*/ 	.short	0x0000
        /*00f8*/ 	.byte	0x00, 0xf4, 0x21, 0x00


	//----- nvinfo : EIATTR_MAXREG_COUNT
	.align		4
.L_37:
        /*00fc*/ 	.byte	0x03, 0x1b
        /*00fe*/ 	.short	0x00ff


	//----- nvinfo : EIATTR_NUM_BARRIERS
	.align		4
        /*0100*/ 	.byte	0x02, 0x4c
        /*0102*/ 	.byte	0x01
	.zero		1


	//----- nvinfo : EIATTR_MERCURY_ISA_VERSION
	.align		4
        /*0104*/ 	.byte	0x03, 0x5f
        /*0106*/ 	.short	0x0000


	//----- nvinfo : EIATTR_EXIT_INSTR_OFFSETS
	.align		4
        /*0108*/ 	.byte	0x04, 0x1c
        /*010a*/ 	.short	(.L_39 - .L_38)


	//   ....[0]....
.L_38:
        /*010c*/ 	.word	0x000046a0


	//   ....[1]....
        /*0110*/ 	.word	0x000046d0


	//----- nvinfo : EIATTR_REQNTID
	.align		4
.L_39:
        /*0114*/ 	.byte	0x04, 0x10
        /*0116*/ 	.short	(.L_41 - .L_40)
.L_40:
        /*0118*/ 	.word	0x00000080
        /*011c*/ 	.word	0x00000001
        /*0120*/ 	.word	0x00000001
.L_41:


//--------------------- .nv.callgraph             --------------------------
	.section	.nv.callgraph,"",@"SHT_CUDA_CALLGRAPH"
	.align	4
	.sectionentsize	8
	.align		4
        /*0000*/ 	.word	0x00000000
	.align		4
        /*0004*/ 	.word	0xffffffff
	.align		4
        /*0008*/ 	.word	0x00000000
	.align		4
        /*000c*/ 	.word	0xfffffffe
	.align		4
        /*0010*/ 	.word	0x00000000
	.align		4
        /*0014*/ 	.word	0xfffffffd
	.align		4
        /*0018*/ 	.word	0x00000000
	.align		4
        /*001c*/ 	.word	0xfffffffc


//--------------------- .nv.rel.action            --------------------------
	.section	.nv.rel.action,"",@"SHT_CUDA_RELOCINFO"
	.align	8
	.sectionentsize	8
        /*0000*/ 	.byte	0x73, 0x00, 0x00, 0x00, 0x00, 0x00, 0x00, 0x00, 0x00, 0x00, 0x00, 0x11, 0x25, 0x00, 0x05, 0x36


//--------------------- .nv.constant0.matmul_kernel --------------------------
	.section	.nv.constant0.matmul_kernel,"a",@progbits
	.sectionflags	@""
	.align	4
.nv.constant0.matmul_kernel:
	.zero		432


//--------------------- .text.matmul_kernel       --------------------------
	.section	.text.matmul_kernel,"ax",@progbits
	.sectioninfo	@"SHI_REGISTERS=242"
	.align	128
        .global         matmul_kernel
        .type           matmul_kernel,@function
        .size           matmul_kernel,(.L_x_5 - matmul_kernel)
        .other          matmul_kernel,@"STO_CUDA_ENTRY STV_DEFAULT"
matmul_kernel:
.text.matmul_kernel:
[----:B------:R-:W-:Y:S02]  /*0000*/  IMAD.MOV.U32 R1, RZ, RZ, c[0x0][0x28] ;  /* 0x00000a00ff017624 */ /* 0x000fe400078e00ff */
[----:B------:R-:W-:Y:S01]  /*0010*/  IMAD.MOV.U32 R0, RZ, RZ, c[0x0][0x17c] ;  /* 0x00005f00ff007624 */ /* 0x000fe200078e00ff */
[----:B------:R-:W0:Y:S01]  /*0020*/  S2R R5, SR_CTAID.X ;  /* 0x0000000000057919 */ /* 0x000e220000002500 */
[----:B------:R-:W-:Y:S02]  /*0030*/  ULDC UR4, c[0x0][0x180] ;  /* 0x0000600000047ab9 */ /* 0x000fe40000000800 */
[----:B------:R-:W-:Y:S01]  /*0040*/  ULDC.64 UR6, c[0x0][0x118] ;  /* 0x0000460000067ab9 */ /* 0x000fe20000000a00 */
[----:B------:R-:W-:-:S04]  /*0050*/  IADD3 R0, R0, 0x3f, RZ ;  /* 0x0000003f00007810 */ /* 0x000fc80007ffe0ff */
[----:B------:R-:W-:-:S04]  /*0060*/  SHF.R.S32.HI R3, RZ, 0x1f, R0 ;  /* 0x0000001fff037819 */ /* 0x000fc80000011400 */
[----:B------:R-:W-:-:S04]  /*0070*/  LEA.HI R3, R3, R0, RZ, 0x6 ;  /* 0x0000000003037211 */ /* 0x000fc800078f30ff */
[----:B------:R-:W-:-:S05]  /*0080*/  SHF.R.S32.HI R3, RZ, 0x6, R3 ;  /* 0x00000006ff037819 */ /* 0x000fca0000011403 */
[----:B------:R-:W-:Y:S01]  /*0090*/  IMAD.SHL.U32 R4, R3, 0x8, RZ ;  /* 0x0000000803047824 */ /* 0x000fe200078e00ff */
[----:B0-----:R-:W-:-:S04]  /*00a0*/  IABS R8, R5 ;  /* 0x0000000500087213 */ /* 0x001fc80000000000 */
[-C--:B------:R-:W-:Y:S02]  /*00b0*/  IABS R7, R4.reuse ;  /* 0x0000000400077213 */ /* 0x080fe40000000000 */
[----:B------:R-:W-:Y:S02]  /*00c0*/  IABS R10, R4 ;  /* 0x00000004000a7213 */ /* 0x000fe40000000000 */
[----:B------:R-:W0:Y:S08]  /*00d0*/  I2F.RP R0, R7 ;  /* 0x0000000700007306 */ /* 0x000e300000209400 */
[----:B0-----:R-:W0:Y:S02]  /*00e0*/  MUFU.RCP R0, R0 ;  /* 0x0000000000007308 */ /* 0x001e240000001000 */
[----:B0-----:R-:W-:Y:S01]  /*00f0*/  IADD3 R2, R0, 0xffffffe, RZ ;  /* 0x0ffffffe00027810 */ /* 0x001fe20007ffe0ff */
[----:B------:R-:W-:-:S05]  /*0100*/  IMAD.MOV R0, RZ, RZ, -R10 ;  /* 0x000000ffff007224 */ /* 0x000fca00078e0a0a */
[----:B------:R0:W1:Y:S02]  /*0110*/  F2I.FTZ.U32.TRUNC.NTZ R3, R2 ;  /* 0x0000000200037305 */ /* 0x000064000021f000 */
[----:B0-----:R-:W-:Y:S02]  /*0120*/  IMAD.MOV.U32 R2, RZ, RZ, RZ ;  /* 0x000000ffff027224 */ /* 0x001fe400078e00ff */
[----:B-1----:R-:W-:-:S04]  /*0130*/  IMAD.MOV R6, RZ, RZ, -R3 ;  /* 0x000000ffff067224 */ /* 0x002fc800078e0a03 */
[----:B------:R-:W-:Y:S02]  /*0140*/  IMAD R9, R6, R7, RZ ;  /* 0x0000000706097224 */ /* 0x000fe400078e02ff */
[----:B------:R-:W-:Y:S02]  /*0150*/  IMAD.MOV.U32 R6, RZ, RZ, R8 ;  /* 0x000000ffff067224 */ /* 0x000fe400078e0008 */
[----:B------:R-:W-:-:S06]  /*0160*/  IMAD.HI.U32 R3, R3, R9, R2 ;  /* 0x0000000903037227 */ /* 0x000fcc00078e0002 */
[----:B------:R-:W-:-:S04]  /*0170*/  IMAD.HI.U32 R3, R3, R6, RZ ;  /* 0x0000000603037227 */ /* 0x000fc800078e00ff */
[----:B------:R-:W-:-:S05]  /*0180*/  IMAD R0, R3, R0, R6 ;  /* 0x0000000003007224 */ /* 0x000fca00078e0206 */
[----:B------:R-:W-:-:S13]  /*0190*/  ISETP.GT.U32.AND P1, PT, R7, R0, PT ;  /* 0x000000000700720c */ /* 0x000fda0003f24070 */
[----:B------:R-:W-:Y:S01]  /*01a0*/  @!P1 IMAD.IADD R0, R0, 0x1, -R7 ;  /* 0x0000000100009824 */ /* 0x000fe200078e0a07 */
[----:B------:R-:W-:Y:S02]  /*01b0*/  @!P1 IADD3 R3, R3, 0x1, RZ ;  /* 0x0000000103039810 */ /* 0x000fe40007ffe0ff */
[----:B------:R-:W-:Y:S02]  /*01c0*/  ISETP.NE.AND P1, PT, R4, RZ, PT ;  /* 0x000000ff0400720c */ /* 0x000fe40003f25270 */
[----:B------:R-:W-:Y:S02]  /*01d0*/  ISETP.GE.U32.AND P0, PT, R0, R7, PT ;  /* 0x000000070000720c */ /* 0x000fe40003f06070 */
[----:B------:R-:W-:-:S04]  /*01e0*/  LOP3.LUT R0, R5, R4, RZ, 0x3c, !PT ;  /* 0x0000000405007212 */ /* 0x000fc800078e3cff */
[----:B------:R-:W-:Y:S01]  /*01f0*/  ISETP.GE.AND P2, PT, R0, RZ, PT ;  /* 0x000000ff0000720c */ /* 0x000fe20003f46270 */
[----:B------:R-:W-:-:S05]  /*0200*/  IMAD.MOV.U32 R0, RZ, RZ, 0x1f ;  /* 0x0000001fff007424 */ /* 0x000fca00078e00ff */
[----:B------:R-:W-:Y:S02]  /*0210*/  IADD3 R0, R0, c[0x0][0x178], RZ ;  /* 0x00005e0000007a10 */ /* 0x000fe40007ffe0ff */
[----:B------:R-:W-:-:S05]  /*0220*/  @P0 IADD3 R3, R3, 0x1, RZ ;  /* 0x0000000103030810 */ /* 0x000fca0007ffe0ff */
[----:B------:R-:W-:Y:S01]  /*0230*/  IMAD.MOV.U32 R2, RZ, RZ, R3 ;  /* 0x000000ffff027224 */ /* 0x000fe200078e0003 */
[----:B------:R-:W-:-:S03]  /*0240*/  SHF.R.S32.HI R3, RZ, 0x1f, R0 ;  /* 0x0000001fff037819 */ /* 0x000fc60000011400 */
[----:B------:R-:W-:Y:S01]  /*0250*/  @!P2 IMAD.MOV R2, RZ, RZ, -R2 ;  /* 0x000000ffff02a224 */ /* 0x000fe200078e0a02 */
[----:B------:R-:W-:Y:S02]  /*0260*/  @!P1 LOP3.LUT R2, RZ, R4, RZ, 0x33, !PT ;  /* 0x00000004ff029212 */ /* 0x000fe400078e33ff */
[----:B------:R-:W-:-:S03]  /*0270*/  LEA.HI R3, R3, R0, RZ, 0x5 ;  /* 0x0000000003037211 */ /* 0x000fc600078f28ff */
[----:B------:R-:W-:Y:S02]  /*0280*/  IMAD.SHL.U32 R6, R2, 0x8, RZ ;  /* 0x0000000802067824 */ /* 0x000fe400078e00ff */
[----:B------:R-:W-:-:S03]  /*0290*/  IMAD.MOV R2, RZ, RZ, -R2 ;  /* 0x000000ffff027224 */ /* 0x000fc600078e0a02 */
[----:B------:R-:W-:Y:S01]  /*02a0*/  LEA.HI.SX32 R3, R3, -R6, 0x1b ;  /* 0x8000000603037211 */ /* 0x000fe200078fdaff */
[----:B------:R-:W-:-:S03]  /*02b0*/  IMAD R4, R4, R2, R5 ;  /* 0x0000000204047224 */ /* 0x000fc600078e0205 */
[----:B------:R-:W-:Y:S02]  /*02c0*/  IMNMX R11, R3, 0x8, PT ;  /* 0x00000008030b7817 */ /* 0x000fe40003800200 */
[----:B------:R-:W-:Y:S02]  /*02d0*/  IABS R9, R4 ;  /* 0x0000000400097213 */ /* 0x000fe40000000000 */
[----:B------:R-:W-:-:S04]  /*02e0*/  IABS R7, R11 ;  /* 0x0000000b00077213 */ /* 0x000fc80000000000 */
[----:B------:R-:W0:Y:S08]  /*02f0*/  I2F.RP R0, R7 ;  /* 0x0000000700007306 */ /* 0x000e300000209400 */
[----:B0-----:R-:W0:Y:S02]  /*0300*/  MUFU.RCP R0, R0 ;  /* 0x0000000000007308 */ /* 0x001e240000001000 */
[----:B0-----:R-:W-:-:S06]  /*0310*/  IADD3 R3, R0, 0xffffffe, RZ ;  /* 0x0ffffffe00037810 */ /* 0x001fcc0007ffe0ff */
[----:B------:R-:W0:Y:S02]  /*0320*/  F2I.FTZ.U32.TRUNC.NTZ R3, R3 ;  /* 0x0000000300037305 */ /* 0x000e24000021f000 */
[----:B0-----:R-:W-:-:S04]  /*0330*/  IMAD.MOV R8, RZ, RZ, -R3 ;  /* 0x000000ffff087224 */ /* 0x001fc800078e0a03 */
[----:B------:R-:W-:Y:S01]  /*0340*/  IMAD.MOV.U32 R2, RZ, RZ, R8 ;  /* 0x000000ffff027224 */ /* 0x000fe200078e0008 */
[----:B------:R-:W-:-:S03]  /*0350*/  IABS R8, R11 ;  /* 0x0000000b00087213 */ /* 0x000fc60000000000 */
[----:B------:R-:W-:Y:S02]  /*0360*/  IMAD R5, R2, R7, RZ ;  /* 0x0000000702057224 */ /* 0x000fe400078e02ff */
[----:B------:R-:W-:Y:S02]  /*0370*/  IMAD.MOV.U32 R2, RZ, RZ, RZ ;  /* 0x000000ffff027224 */ /* 0x000fe400078e00ff */
[----:B------:R-:W-:Y:S02]  /*0380*/  IMAD.MOV R0, RZ, RZ, -R8 ;  /* 0x000000ffff007224 */ /* 0x000fe400078e0a08 */
        /* <DEDUP_REMOVED lines=9> */
[----:B------:R-:W-:Y:S02]  /*0420*/  ISETP.GE.AND P2, PT, R0, RZ, PT ;  /* 0x000000ff0000720c */ /* 0x000fe40003f46270 */
[----:B------:R-:W0:Y:S05]  /*0430*/  S2R R0, SR_TID.X ;  /* 0x0000000000007919 */ /* 0x000e2a0000002100 */
[----:B------:R-:W-:-:S05]  /*0440*/  @P0 IADD3 R2, R2, 0x1, RZ ;  /* 0x0000000102020810 */ /* 0x000fca0007ffe0ff */
[----:B------:R-:W-:-:S04]  /*0450*/  IMAD.MOV.U32 R112, RZ, RZ, R2 ;  /* 0x000000ffff707224 */ /* 0x000fc800078e0002 */
[----:B------:R-:W-:Y:S01]  /*0460*/  @!P2 IMAD.MOV R112, RZ, RZ, -R112 ;  /* 0x000000ffff70a224 */ /* 0x000fe200078e0a70 */
[----:B------:R-:W-:-:S05]  /*0470*/  @!P1 LOP3.LUT R112, RZ, R11, RZ, 0x33, !PT ;  /* 0x0000000bff709212 */ /* 0x000fca00078e33ff */
[----:B------:R-:W-:Y:S02]  /*0480*/  IMAD.MOV R2, RZ, RZ, -R112 ;  /* 0x000000ffff027224 */ /* 0x000fe400078e0a70 */
[----:B------:R-:W-:Y:S02]  /*0490*/  IMAD.SHL.U32 R112, R112, 0x40, RZ ;  /* 0x0000004070707824 */ /* 0x000fe400078e00ff */
[----:B------:R-:W-:Y:S01]  /*04a0*/  IMAD R2, R11, R2, R4 ;  /* 0x000000020b027224 */ /* 0x000fe200078e0204 */
[----:B0-----:R-:W-:Y:S01]  /*04b0*/  LOP3.LUT R3, R0, 0x1f, RZ, 0xc0, !PT ;  /* 0x0000001f00037812 */ /* 0x001fe200078ec0ff */
[----:B------:R-:W-:Y:S01]  /*04c0*/  IMAD.MOV.U32 R4, RZ, RZ, c[0x0][0x180] ;  /* 0x00006000ff047624 */ /* 0x000fe200078e00ff */
[----:B------:R-:W-:Y:S01]  /*04d0*/  SHF.R.U32.HI R109, RZ, 0x5, R0 ;  /* 0x00000005ff6d7819 */ /* 0x000fe20000011600 */
[----:B------:R-:W-:Y:S01]  /*04e0*/  IMAD.IADD R2, R6, 0x1, R2 ;  /* 0x0000000106027824 */ /* 0x000fe200078e0202 */
[----:B------:R-:W-:Y:S02]  /*04f0*/  LOP3.LUT R5, R0, 0x40, RZ, 0xc0, !PT ;  /* 0x0000004000057812 */ /* 0x000fe400078ec0ff */
[----:B------:R-:W-:Y:S01]  /*0500*/  SGXT.U32 R109, R109, 0x2 ;  /* 0x000000026d6d781a */ /* 0x000fe20000000000 */
[----:B------:R-:W-:Y:S01]  /*0510*/  IMAD R108, R2, 0x20, R3 ;  /* 0x00000020026c7824 */ /* 0x000fe200078e0203 */
[----:B------:R-:W-:-:S02]  /*0520*/  IADD3 R2, R4, 0x3f, RZ ;  /* 0x0000003f04027810 */ /* 0x000fc40007ffe0ff */
[----:B------:R-:W-:Y:S02]  /*0530*/  LOP3.LUT R110, R0, 0x60, RZ, 0xc0, !PT ;  /* 0x00000060006e7812 */ /* 0x000fe400078ec0ff */
[----:B------:R-:W-:Y:S02]  /*0540*/  ISETP.GT.AND P0, PT, R2, 0x3f, PT ;  /* 0x0000003f0200780c */ /* 0x000fe40003f04270 */
[C---:B------:R-:W-:Y:S02]  /*0550*/  LOP3.LUT R130, R109.reuse, 0x4, RZ, 0xfc, !PT ;  /* 0x000000046d827812 */ /* 0x040fe400078efcff */
[C---:B------:R-:W-:Y:S02]  /*0560*/  LOP3.LUT R132, R109.reuse, 0x8, RZ, 0xfc, !PT ;  /* 0x000000086d847812 */ /* 0x040fe400078efcff */
[C---:B------:R-:W-:Y:S02]  /*0570*/  LOP3.LUT R134, R109.reuse, 0xc, RZ, 0xfc, !PT ;  /* 0x0000000c6d867812 */ /* 0x040fe400078efcff */
[----:B------:R-:W-:-:S02]  /*0580*/  LOP3.LUT R136, R109, 0x10, RZ, 0xfc, !PT ;  /* 0x000000106d887812 */ /* 0x000fc400078efcff */
[C---:B------:R-:W-:Y:S02]  /*0590*/  LOP3.LUT R138, R109.reuse, 0x14, RZ, 0xfc, !PT ;  /* 0x000000146d8a7812 */ /* 0x040fe400078efcff */
[C---:B------:R-:W-:Y:S02]  /*05a0*/  LOP3.LUT R140, R109.reuse, 0x18, RZ, 0xfc, !PT ;  /* 0x000000186d8c7812 */ /* 0x040fe400078efcff */
        /* <DEDUP_REMOVED lines=8> */
[----:B------:R-:W-:Y:S01]  /*0630*/  LOP3.LUT R160, R109, 0x3c, RZ, 0xfc, !PT ;  /* 0x0000003c6da07812 */ /* 0x000fe200078efcff */
[----:B------:R-:W-:Y:S05]  /*0640*/  @P0 BRA `(.L_x_0) ;  /* 0x0000007000000947 */ /* 0x000fea0003800000 */
[C---:B------:R-:W-:Y:S01]  /*0650*/  IMAD.SHL.U32 R111, R0.reuse, 0x2, RZ ;  /* 0x00000002006f7824 */ /* 0x040fe200078e00ff */
[----:B------:R-:W-:Y:S01]  /*0660*/  CS2R R20, SRZ ;  /* 0x0000000000147805 */ /* 0x000fe2000001ff00 */
[----:B------:R-:W-:Y:S01]  /*0670*/  IMAD.SHL.U32 R113, R0, 0x8, RZ ;  /* 0x0000000800717824 */ /* 0x000fe200078e00ff */
[----:B------:R-:W-:Y:S01]  /*0680*/  CS2R R22, SRZ ;  /* 0x0000000000167805 */ /* 0x000fe2000001ff00 */
[----:B------:R-:W-:Y:S01]  /*0690*/  CS2R R32, SRZ ;  /* 0x0000000000207805 */ /* 0x000fe2000001ff00 */
[----:B------:R-:W-:Y:S01]  /*06a0*/  CS2R R34, SRZ ;  /* 0x0000000000227805 */ /* 0x000fe2000001ff00 */
[----:B------:R-:W-:Y:S05]  /*06b0*/  BRA `(.L_x_1) ;  /* 0x000036e000007947 */ /* 0x000fea0003800000 */
.L_x_0:
[----:B------:R-:W-:Y:S01]  /*06c0*/  IABS R3, c[0x0][0x17c] ;  /* 0x00005f0000037a13 */ /* 0x000fe20000000000 */
[C---:B------:R-:W-:Y:S01]  /*06d0*/  IMAD.SHL.U32 R113, R0.reuse, 0x8, RZ ;  /* 0x0000000800717824 */ /* 0x040fe200078e00ff */
[C---:B------:R-:W-:Y:S01]  /*06e0*/  LEA.HI R4, R5.reuse, R112, RZ, 0x1a ;  /* 0x0000007005047211 */ /* 0x040fe200078fd0ff */
[C---:B------:R-:W-:Y:S01]  /*06f0*/  IMAD.SHL.U32 R111, R0.reuse, 0x2, RZ ;  /* 0x00000002006f7824 */ /* 0x040fe200078e00ff */
[----:B------:R-:W0:Y:S01]  /*0700*/  I2F.RP R9, R3 ;  /* 0x0000000300097306 */ /* 0x000e220000209400 */
[----:B------:R-:W-:Y:S01]  /*0710*/  ISETP.NE.U32.AND P6, PT, R5, RZ, PT ;  /* 0x000000ff0500720c */ /* 0x000fe20003fc5070 */
[----:B------:R-:W-:Y:S01]  /*0720*/  IMAD.SHL.U32 R116, R0, 0x20, RZ ;  /* 0x0000002000747824 */ /* 0x000fe200078e00ff */
[----:B------:R-:W-:Y:S01]  /*0730*/  IADD3 R8, R4, 0x3e, RZ ;  /* 0x0000003e04087810 */ /* 0x000fe20007ffe0ff */
[----:B------:R-:W-:Y:S01]  /*0740*/  IMAD.MOV.U32 R149, RZ, RZ, c[0x0][0x18c] ;  /* 0x00006300ff957624 */ /* 0x000fe200078e00ff */
[----:B------:R-:W-:Y:S01]  /*0750*/  SEL R114, RZ, 0x90, !P6 ;  /* 0x00000090ff727807 */ /* 0x000fe20007000000 */
[----:B------:R-:W-:Y:S01]  /*0760*/  IMAD.MOV.U32 R151, RZ, RZ, c[0x0][0x188] ;  /* 0x00006200ff977624 */ /* 0x000fe200078e00ff */
[----:B------:R-:W-:Y:S01]  /*0770*/  IABS R12, R8 ;  /* 0x00000008000c7213 */ /* 0x000fe20000000000 */
[----:B------:R-:W-:Y:S01]  /*0780*/  IMAD R117, R109, c[0x0][0x188], RZ ;  /* 0x000062006d757a24 */ /* 0x000fe200078e02ff */
[----:B------:R-:W-:Y:S01]  /*0790*/  ISETP.GE.AND P5, PT, R8, RZ, PT ;  /* 0x000000ff0800720c */ /* 0x000fe20003fa6270 */
[----:B------:R-:W-:Y:S01]  /*07a0*/  IMAD R119, R160, c[0x0][0x188], RZ ;  /* 0x00006200a0777a24 */ /* 0x000fe200078e02ff */
[C---:B------:R-:W-:Y:S01]  /*07b0*/  IADD3 R8, R4.reuse, 0x38, RZ ;  /* 0x0000003804087810 */ /* 0x040fe20007ffe0ff */
[----:B------:R-:W-:Y:S01]  /*07c0*/  IMAD R121, R159, c[0x0][0x188], RZ ;  /* 0x000062009f797a24 */ /* 0x000fe200078e02ff */
[----:B------:R-:W-:Y:S01]  /*07d0*/  IADD3 R13, R4, 0x34, RZ ;  /* 0x00000034040d7810 */ /* 0x000fe20007ffe0ff */
[----:B------:R-:W-:Y:S01]  /*07e0*/  IMAD R123, R158, c[0x0][0x188], RZ ;  /* 0x000062009e7b7a24 */ /* 0x000fe200078e02ff */
[----:B------:R-:W-:Y:S01]  /*07f0*/  IADD3 R15, R4, 0x2e, RZ ;  /* 0x0000002e040f7810 */ /* 0x000fe20007ffe0ff */
[----:B0-----:R-:W0:Y:S01]  /*0800*/  MUFU.RCP R9, R9 ;  /* 0x0000000900097308 */ /* 0x001e220000001000 */
[----:B------:R-:W-:Y:S01]  /*0810*/  IABS R18, R13 ;  /* 0x0000000d00127213 */ /* 0x000fe20000000000 */
[----:B------:R-:W-:Y:S01]  /*0820*/  IMAD R125, R152, c[0x0][0x188], RZ ;  /* 0x00006200987d7a24 */ /* 0x000fe200078e02ff */
[----:B------:R-:W-:Y:S01]  /*0830*/  IABS R24, R15 ;  /* 0x0000000f00187213 */ /* 0x000fe20000000000 */
[----:B------:R-:W-:Y:S01]  /*0840*/  IMAD R127, R150, c[0x0][0x188], RZ ;  /* 0x00006200967f7a24 */ /* 0x000fe200078e02ff */
[----:B------:R-:W-:Y:S01]  /*0850*/  IADD3 R17, R4, 0x2c, RZ ;  /* 0x0000002c04117810 */ /* 0x000fe20007ffe0ff */
[----:B------:R-:W-:Y:S01]  /*0860*/  IMAD R129, R148, c[0x0][0x188], RZ ;  /* 0x0000620094817a24 */ /* 0x000fe200078e02ff */
[----:B------:R-:W-:Y:S01]  /*0870*/  IADD3 R19, R4, 0x2a, RZ ;  /* 0x0000002a04137810 */ /* 0x000fe20007ffe0ff */
[----:B------:R-:W-:Y:S01]  /*0880*/  IMAD R131, R146, c[0x0][0x188], RZ ;  /* 0x0000620092837a24 */ /* 0x000fe200078e02ff */
[----:B------:R-:W-:Y:S01]  /*0890*/  IABS R26, R17 ;  /* 0x00000011001a7213 */ /* 0x000fe20000000000 */
[----:B------:R-:W-:Y:S01]  /*08a0*/  IMAD R133, R144, c[0x0][0x188], RZ ;  /* 0x0000620090857a24 */ /* 0x000fe200078e02ff */
[----:B------:R-:W-:Y:S01]  /*08b0*/  IABS R28, R19 ;  /* 0x00000013001c7213 */ /* 0x000fe20000000000 */
[----:B------:R-:W-:Y:S01]  /*08c0*/  IMAD R135, R142, c[0x0][0x188], RZ ;  /* 0x000062008e877a24 */ /* 0x000fe200078e02ff */
[----:B------:R-:W-:Y:S01]  /*08d0*/  IADD3 R21, R4, 0x22, RZ ;  /* 0x0000002204157810 */ /* 0x000fe20007ffe0ff */
[----:B------:R-:W-:Y:S01]  /*08e0*/  IMAD R137, R140, c[0x0][0x188], RZ ;  /* 0x000062008c897a24 */ /* 0x000fe200078e02ff */
[----:B------:R-:W-:Y:S01]  /*08f0*/  IABS R72, c[0x0][0x178] ;  /* 0x00005e0000487a13 */ /* 0x000fe20000000000 */
[----:B------:R-:W-:Y:S01]  /*0900*/  IMAD R139, R138, c[0x0][0x188], RZ ;  /* 0x000062008a8b7a24 */ /* 0x000fe200078e02ff */
[----:B0-----:R-:W-:Y:S01]  /*0910*/  IADD3 R6, R9, 0xffffffe, RZ ;  /* 0x0ffffffe09067810 */ /* 0x001fe20007ffe0ff */
[----:B------:R-:W-:Y:S01]  /*0920*/  IMAD R141, R136, c[0x0][0x188], RZ ;  /* 0x00006200888d7a24 */ /* 0x000fe200078e02ff */
[----:B------:R-:W-:Y:S01]  /*0930*/  IABS R36, R21 ;  /* 0x0000001500247213 */ /* 0x000fe20000000000 */
[----:B------:R-:W-:Y:S01]  /*0940*/  IMAD R143, R134, c[0x0][0x188], RZ ;  /* 0x00006200868f7a24 */ /* 0x000fe200078e02ff */
[----:B------:R0:W1:Y:S01]  /*0950*/  F2I.FTZ.U32.TRUNC.NTZ R7, R6 ;  /* 0x0000000600077305 */ /* 0x000062000021f000 */
[----:B------:R-:W-:Y:S01]  /*0960*/  IADD3 R23, R4, 0x10, RZ ;  /* 0x0000001004177810 */ /* 0x000fe20007ffe0ff */
[----:B------:R-:W-:Y:S01]  /*0970*/  IMAD R145, R132, c[0x0][0x188], RZ ;  /* 0x0000620084917a24 */ /* 0x000fe200078e02ff */
[----:B------:R-:W-:Y:S01]  /*0980*/  IADD3 R25, R4, 0xe, RZ ;  /* 0x0000000e04197810 */ /* 0x000fe20007ffe0ff */
[----:B------:R-:W-:Y:S01]  /*0990*/  IMAD R147, R130, c[0x0][0x188], RZ ;  /* 0x0000620082937a24 */ /* 0x000fe200078e02ff */
[----:B------:R-:W-:Y:S01]  /*09a0*/  IABS R54, R23 ;  /* 0x0000001700367213 */ /* 0x000fe20000000000 */
[----:B------:R-:W-:Y:S01]  /*09b0*/  IMAD.SHL.U32 R149, R149, 0x40, RZ ;  /* 0x0000004095957824 */ /* 0x000fe200078e00ff */
[----:B------:R-:W-:Y:S01]  /*09c0*/  IABS R56, R25 ;  /* 0x0000001900387213 */ /* 0x000fe20000000000 */
[----:B------:R-:W-:Y:S01]  /*09d0*/  IMAD.SHL.U32 R151, R151, 0x40, RZ ;  /* 0x0000004097977824 */ /* 0x000fe200078e00ff */
[C---:B------:R-:W-:Y:S01]  /*09e0*/  IADD3 R27, R4.reuse, 0xc, RZ ;  /* 0x0000000c041b7810 */ /* 0x040fe20007ffe0ff */
[----:B0-----:R-:W-:Y:S01]  /*09f0*/  IMAD.MOV.U32 R6, RZ, RZ, RZ ;  /* 0x000000ffff067224 */ /* 0x001fe200078e00ff */
[----:B------:R-:W-:-:S02]  /*0a00*/  IADD3 R29, R4, 0xa, RZ ;  /* 0x0000000a041d7810 */ /* 0x000fc40007ffe0ff */
[----:B------:R-:W-:Y:S02]  /*0a10*/  IABS R58, R27 ;  /* 0x0000001b003a7213 */ /* 0x000fe40000000000 */
[----:B------:R-:W-:Y:S01]  /*0a20*/  IABS R60, R29 ;  /* 0x0000001d003c7213 */ /* 0x000fe20000000000 */
[--C-:B-1----:R-:W-:Y:S01]  /*0a30*/  IMAD.MOV R10, RZ, RZ, -R7.reuse ;  /* 0x000000ffff0a7224 */ /* 0x102fe200078e0a07 */
[C---:B------:R-:W-:Y:S02]  /*0a40*/  IADD3 R31, R4.reuse, 0x8, RZ ;  /* 0x00000008041f7810 */ /* 0x040fe40007ffe0ff */
[----:B------:R-:W-:Y:S01]  /*0a50*/  IADD3 R33, R4, 0x6, RZ ;  /* 0x0000000604217810 */ /* 0x000fe20007ffe0ff */
[----:B------:R-:W-:Y:S01]  /*0a60*/  IMAD R11, R10, R3, RZ ;  /* 0x000000030a0b7224 */ /* 0x000fe200078e02ff */
[C---:B------:R-:W-:Y:S02]  /*0a70*/  IADD3 R10, R4.reuse, 0x3c, RZ ;  /* 0x0000003c040a7810 */ /* 0x040fe40007ffe0ff */
[----:B------:R-:W-:Y:S01]  /*0a80*/  IADD3 R35, R4, 0x4, RZ ;  /* 0x0000000404237810 */ /* 0x000fe20007ffe0ff */
[----:B------:R-:W-:Y:S01]  /*0a90*/  IMAD.HI.U32 R9, R7, R11, R6 ;  /* 0x0000000b07097227 */ /* 0x000fe200078e0006 */
[----:B------:R-:W-:-:S02]  /*0aa0*/  IABS R14, R10 ;  /* 0x0000000a000e7213 */ /* 0x000fc40000000000 */
[----:B------:R-:W-:Y:S02]  /*0ab0*/  IADD3 R11, R4, 0x3a, RZ ;  /* 0x0000003a040b7810 */ /* 0x000fe40007ffe0ff */
[----:B------:R-:W-:Y:S01]  /*0ac0*/  ISETP.GE.AND P1, PT, R10, RZ, PT ;  /* 0x000000ff0a00720c */ /* 0x000fe20003f26270 */
[----:B------:R-:W-:Y:S01]  /*0ad0*/  IMAD.HI.U32 R6, R9, R12, RZ ;  /* 0x0000000c09067227 */ /* 0x000fe200078e00ff */
[----:B------:R-:W-:Y:S02]  /*0ae0*/  IABS R16, R11 ;  /* 0x0000000b00107213 */ /* 0x000fe40000000000 */
[----:B------:R-:W-:Y:S01]  /*0af0*/  ISETP.GE.AND P3, PT, R11, RZ, PT ;  /* 0x000000ff0b00720c */ /* 0x000fe20003f66270 */
[----:B------:R-:W-:Y:S01]  /*0b00*/  IMAD.MOV R6, RZ, RZ, -R6 ;  /* 0x000000ffff067224 */ /* 0x000fe200078e0a06 */
[C---:B------:R-:W-:Y:S01]  /*0b10*/  IADD3 R11, R4.reuse, 0x36, RZ ;  /* 0x00000036040b7810 */ /* 0x040fe20007ffe0ff */
[----:B------:R-:W-:Y:S01]  /*0b20*/  IMAD.HI.U32 R7, R9, R14, RZ ;  /* 0x0000000e09077227 */ /* 0x000fe200078e00ff */
[----:B------:R-:W-:-:S02]  /*0b30*/  IADD3 R37, R4, 0x2, RZ ;  /* 0x0000000204257810 */ /* 0x000fc40007ffe0ff */
[----:B------:R-:W-:Y:S01]  /*0b40*/  IABS R62, R31 ;  /* 0x0000001f003e7213 */ /* 0x000fe20000000000 */
[----:B------:R-:W-:Y:S01]  /*0b50*/  IMAD R6, R3, R6, R12 ;  /* 0x0000000603067224 */ /* 0x000fe200078e020c */
[----:B------:R-:W-:Y:S01]  /*0b60*/  IABS R64, R33 ;  /* 0x0000002100407213 */ /* 0x000fe20000000000 */
[----:B------:R-:W-:Y:S01]  /*0b70*/  IMAD.MOV R12, RZ, RZ, -R7 ;  /* 0x000000ffff0c7224 */ /* 0x000fe200078e0a07 */
[----:B------:R-:W-:Y:S01]  /*0b80*/  IABS R66, R35 ;  /* 0x0000002300427213 */ /* 0x000fe20000000000 */
[----:B------:R-:W-:Y:S01]  /*0b90*/  IMAD.HI.U32 R7, R9, R16, RZ ;  /* 0x0000001009077227 */ /* 0x000fe200078e00ff */
[C---:B------:R-:W-:Y:S02]  /*0ba0*/  ISETP.GT.U32.AND P0, PT, R3.reuse, R6, PT ;  /* 0x000000060300720c */ /* 0x040fe40003f04070 */
[----:B------:R-:W-:Y:S01]  /*0bb0*/  IABS R68, R37 ;  /* 0x0000002500447213 */ /* 0x000fe20000000000 */
[----:B------:R-:W-:Y:S01]  /*0bc0*/  IMAD R12, R3, R12, R14 ;  /* 0x0000000c030c7224 */ /* 0x000fe200078e020e */
[----:B------:R-:W-:Y:S01]  /*0bd0*/  IABS R14, R8 ;  /* 0x00000008000e7213 */ /* 0x000fe20000000000 */
[----:B------:R-:W-:Y:S01]  /*0be0*/  IMAD.MOV R7, RZ, RZ, -R7 ;  /* 0x000000ffff077224 */ /* 0x000fe200078e0a07 */
[----:B------:R-:W-:-:S02]  /*0bf0*/  IABS R70, R4 ;  /* 0x0000000400467213 */ /* 0x000fc40000000000 */
[----:B------:R-:W-:Y:S01]  /*0c00*/  ISETP.GT.U32.AND P4, PT, R3, R12, PT ;  /* 0x0000000c0300720c */ /* 0x000fe20003f84070 */
[----:B------:R-:W-:Y:S01]  /*0c10*/  IMAD.HI.U32 R5, R9, R14, RZ ;  /* 0x0000000e09057227 */ /* 0x000fe200078e00ff */
[----:B------:R-:W-:-:S03]  /*0c20*/  LOP3.LUT R161, R0, 0x3f, RZ, 0xc0, !PT ;  /* 0x0000003f00a17812 */ /* 0x000fc600078ec0ff */
[----:B------:R-:W-:Y:S01]  /*0c30*/  IMAD R10, R3, R7, R16 ;  /* 0x00000007030a7224 */ /* 0x000fe200078e0210 */
[----:B------:R-:W-:Y:S01]  /*0c40*/  IABS R16, R11 ;  /* 0x0000000b00107213 */ /* 0x000fe20000000000 */
[--C-:B------:R-:W-:Y:S02]  /*0c50*/  @!P0 IMAD.IADD R6, R6, 0x1, -R3.reuse ;  /* 0x0000000106068824 */ /* 0x100fe400078e0a03 */
[----:B------:R-:W-:Y:S01]  /*0c60*/  IMAD.HI.U32 R7, R9, R18, RZ ;  /* 0x0000001209077227 */ /* 0x000fe200078e00ff */
[C---:B------:R-:W-:Y:S02]  /*0c70*/  ISETP.GT.U32.AND P0, PT, R3.reuse, R10, PT ;  /* 0x0000000a0300720c */ /* 0x040fe40003f04070 */
[----:B------:R-:W-:Y:S01]  /*0c80*/  ISETP.GT.U32.AND P2, PT, R3, R6, PT ;  /* 0x000000060300720c */ /* 0x000fe20003f44070 */
[----:B------:R-:W-:Y:S01]  /*0c90*/  @!P4 IMAD.IADD R12, R12, 0x1, -R3 ;  /* 0x000000010c0cc824 */ /* 0x000fe200078e0a03 */
[----:B------:R-:W-:Y:S01]  /*0ca0*/  ISETP.GE.AND P4, PT, R8, RZ, PT ;  /* 0x000000ff0800720c */ /* 0x000fe20003f86270 */
[----:B------:R-:W-:-:S02]  /*0cb0*/  IMAD.MOV R8, RZ, RZ, -R5 ;  /* 0x000000ffff087224 */ /* 0x000fc400078e0a05 */
[----:B------:R-:W-:Y:S01]  /*0cc0*/  IMAD.HI.U32 R5, R9, R16, RZ ;  /* 0x0000001009057227 */ /* 0x000fe200078e00ff */
[----:B------:R-:W-:-:S03]  /*0cd0*/  ISETP.GT.U32.AND P6, PT, R3, R12, PT ;  /* 0x0000000c0300720c */ /* 0x000fc60003fc4070 */
[----:B------:R-:W-:Y:S02]  /*0ce0*/  IMAD R14, R3, R8, R14 ;  /* 0x00000008030e7224 */ /* 0x000fe400078e020e */
[----:B------:R-:W-:Y:S01]  /*0cf0*/  @!P0 IMAD.IADD R10, R10, 0x1, -R3 ;  /* 0x000000010a0a8824 */ /* 0x000fe200078e0a03 */
[----:B------:R-:W-:Y:S01]  /*0d00*/  ISETP.GE.AND P0, PT, R13, RZ, PT ;  /* 0x000000ff0d00720c */ /* 0x000fe20003f06270 */
[----:B------:R-:W-:Y:S01]  /*0d10*/  IMAD.MOV R5, RZ, RZ, -R5 ;  /* 0x000000ffff057224 */ /* 0x000fe200078e0a05 */
[----:B------:R-:W-:Y:S01]  /*0d20*/  IADD3 R13, R4, 0x30, RZ ;  /* 0x00000030040d7810 */ /* 0x000fe20007ffe0ff */
[----:B------:R-:W-:Y:S01]  /*0d30*/  @!P2 IMAD.IADD R6, R6, 0x1, -R3 ;  /* 0x000000010606a824 */ /* 0x000fe200078e0a03 */
[----:B------:R-:W-:Y:S01]  /*0d40*/  ISETP.GE.AND P2, PT, R11, RZ, PT ;  /* 0x000000ff0b00720c */ /* 0x000fe20003f46270 */
[----:B------:R-:W-:Y:S01]  /*0d50*/  IMAD.MOV R7, RZ, RZ, -R7 ;  /* 0x000000ffff077224 */ /* 0x000fe200078e0a07 */
[----:B------:R-:W-:Y:S01]  /*0d60*/  IADD3 R11, R4, 0x32, RZ ;  /* 0x00000032040b7810 */ /* 0x000fe20007ffe0ff */
[----:B------:R-:W-:Y:S01]  /*0d70*/  @!P6 IMAD.IADD R12, R12, 0x1, -R3 ;  /* 0x000000010c0ce824 */ /* 0x000fe200078e0a03 */
[C---:B------:R-:W-:Y:S01]  /*0d80*/  ISETP.GT.U32.AND P6, PT, R3.reuse, R14, PT ;  /* 0x0000000e0300720c */ /* 0x040fe20003fc4070 */
[C---:B------:R-:W-:Y:S01]  /*0d90*/  IMAD R16, R3.reuse, R5, R16 ;  /* 0x0000000503107224 */ /* 0x040fe200078e0210 */
[----:B------:R-:W-:Y:S01]  /*0da0*/  IABS R20, R11 ;  /* 0x0000000b00147213 */ /* 0x000fe20000000000 */
[----:B------:R-:W-:Y:S01]  /*0db0*/  IMAD R18, R3, R7, R18 ;  /* 0x0000000703127224 */ /* 0x000fe200078e0212 */
[----:B------:R-:W-:Y:S01]  /*0dc0*/  IABS R22, R13 ;  /* 0x0000000d00167213 */ /* 0x000fe20000000000 */
[----:B------:R-:W-:-:S02]  /*0dd0*/  IMAD.MOV.U32 R8, RZ, RZ, R6 ;  /* 0x000000ffff087224 */ /* 0x000fc400078e0006 */
[----:B------:R-:W-:Y:S01]  /*0de0*/  @!P1 IMAD.MOV R12, RZ, RZ, -R12 ;  /* 0x000000ffff0c9224 */ /* 0x000fe200078e0a0c */
[----:B------:R-:W-:Y:S01]  /*0df0*/  ISETP.GT.U32.AND P1, PT, R3, R16, PT ;  /* 0x000000100300720c */ /* 0x000fe20003f24070 */
[----:B------:R-:W-:Y:S02]  /*0e00*/  @!P5 IMAD.MOV R8, RZ, RZ, -R8 ;  /* 0x000000ffff08d224 */ /* 0x000fe400078e0a08 */
[----:B------:R-:W-:-:S04]  /*0e10*/  IMAD.HI.U32 R5, R9, R20, RZ ;  /* 0x0000001409057227 */ /* 0x000fc800078e00ff */
[----:B------:R-:W-:Y:S01]  /*0e20*/  @!P6 IMAD.IADD R14, R14, 0x1, -R3 ;  /* 0x000000010e0ee824 */ /* 0x000fe200078e0a03 */
[----:B------:R-:W-:Y:S01]  /*0e30*/  ISETP.GT.U32.AND P6, PT, R3, R10, PT ;  /* 0x0000000a0300720c */ /* 0x000fe20003fc4070 */
[----:B------:R-:W-:Y:S02]  /*0e40*/  IMAD.MOV R5, RZ, RZ, -R5 ;  /* 0x000000ffff057224 */ /* 0x000fe400078e0a05 */
[----:B------:R-:W-:Y:S01]  /*0e50*/  IMAD.HI.U32 R7, R9, R24, RZ ;  /* 0x0000001809077227 */ /* 0x000fe200078e00ff */
[----:B------:R-:W-:-:S03]  /*0e60*/  ISETP.GT.U32.AND P5, PT, R3, R14, PT ;  /* 0x0000000e0300720c */ /* 0x000fc60003fa4070 */
[----:B------:R-:W-:Y:S02]  /*0e70*/  IMAD R6, R3, R5, R20 ;  /* 0x0000000503067224 */ /* 0x000fe400078e0214 */
[----:B------:R-:W-:Y:S01]  /*0e80*/  @!P1 IMAD.IADD R16, R16, 0x1, -R3 ;  /* 0x0000000110109824 */ /* 0x000fe200078e0a03 */
[----:B------:R-:W-:Y:S01]  /*0e90*/  ISETP.GE.AND P1, PT, R11, RZ, PT ;  /* 0x000000ff0b00720c */ /* 0x000fe20003f26270 */
[----:B------:R-:W-:Y:S01]  /*0ea0*/  IMAD.HI.U32 R5, R9, R22, RZ ;  /* 0x0000001609057227 */ /* 0x000fe200078e00ff */
[----:B------:R-:W-:-:S03]  /*0eb0*/  IADD3 R11, R4, 0x28, RZ ;  /* 0x00000028040b7810 */ /* 0x000fc60007ffe0ff */
[--C-:B------:R-:W-:Y:S01]  /*0ec0*/  @!P6 IMAD.IADD R10, R10, 0x1, -R3.reuse ;  /* 0x000000010a0ae824 */ /* 0x100fe200078e0a03 */
[C---:B------:R-:W-:Y:S01]  /*0ed0*/  ISETP.GT.U32.AND P6, PT, R3.reuse, R18, PT ;  /* 0x000000120300720c */ /* 0x040fe20003fc4070 */
[----:B------:R-:W-:Y:S01]  /*0ee0*/  @!P5 IMAD.IADD R14, R14, 0x1, -R3 ;  /* 0x000000010e0ed824 */ /* 0x000fe200078e0a03 */
[C---:B------:R-:W-:Y:S01]  /*0ef0*/  ISETP.GT.U32.AND P5, PT, R3.reuse, R6, PT ;  /* 0x000000060300720c */ /* 0x040fe20003fa4070 */
[----:B------:R-:W-:Y:S01]  /*0f00*/  IMAD.MOV R5, RZ, RZ, -R5 ;  /* 0x000000ffff057224 */ /* 0x000fe200078e0a05 */
[----:B------:R-:W-:Y:S01]  /*0f10*/  IABS R30, R11 ;  /* 0x0000000b001e7213 */ /* 0x000fe20000000000 */
[----:B------:R-:W-:Y:S02]  /*0f20*/  IMAD.MOV R7, RZ, RZ, -R7 ;  /* 0x000000ffff077224 */ /* 0x000fe400078e0a07 */
[C---:B------:R-:W-:Y:S02]  /*0f30*/  IMAD R22, R3.reuse, R5, R22 ;  /* 0x0000000503167224 */ /* 0x040fe400078e0216 */
[----:B------:R-:W-:-:S02]  /*0f40*/  IMAD R24, R3, R7, R24 ;  /* 0x0000000703187224 */ /* 0x000fc400078e0218 */
[----:B------:R-:W-:Y:S01]  /*0f50*/  @!P4 IMAD.MOV R14, RZ, RZ, -R14 ;  /* 0x000000ffff0ec224 */ /* 0x000fe200078e0a0e */
[C---:B------:R-:W-:Y:S01]  /*0f60*/  ISETP.GT.U32.AND P4, PT, R3.reuse, R22, PT ;  /* 0x000000160300720c */ /* 0x040fe20003f84070 */
[--C-:B------:R-:W-:Y:S01]  /*0f70*/  @!P6 IMAD.IADD R18, R18, 0x1, -R3.reuse ;  /* 0x000000011212e824 */ /* 0x100fe200078e0a03 */
[----:B------:R-:W-:Y:S01]  /*0f80*/  ISETP.GT.U32.AND P6, PT, R3, R16, PT ;  /* 0x000000100300720c */ /* 0x000fe20003fc4070 */
[----:B------:R-:W-:Y:S02]  /*0f90*/  @!P5 IMAD.IADD R6, R6, 0x1, -R3 ;  /* 0x000000010606d824 */ /* 0x000fe400078e0a03 */
[----:B------:R-:W-:Y:S01]  /*0fa0*/  IMAD.HI.U32 R5, R9, R26, RZ ;  /* 0x0000001a09057227 */ /* 0x000fe200078e00ff */
[----:B------:R-:W-:-:S03]  /*0fb0*/  ISETP.GT.U32.AND P5, PT, R3, R18, PT ;  /* 0x000000120300720c */ /* 0x000fc60003fa4070 */
[----:B------:R-:W-:Y:S01]  /*0fc0*/  @!P3 IMAD.MOV R10, RZ, RZ, -R10 ;  /* 0x000000ffff0ab224 */ /* 0x000fe200078e0a0a */
[----:B------:R-:W-:Y:S01]  /*0fd0*/  ISETP.GT.U32.AND P3, PT, R3, R6, PT ;  /* 0x000000060300720c */ /* 0x000fe20003f64070 */
[----:B------:R-:W-:Y:S02]  /*0fe0*/  IMAD.MOV R7, RZ, RZ, -R5 ;  /* 0x000000ffff077224 */ /* 0x000fe400078e0a05 */
[--C-:B------:R-:W-:Y:S01]  /*0ff0*/  @!P4 IMAD.IADD R22, R22, 0x1, -R3.reuse ;  /* 0x000000011616c824 */ /* 0x100fe200078e0a03 */
[----:B------:R-:W-:Y:S01]  /*1000*/  ISETP.GE.AND P4, PT, R15, RZ, PT ;  /* 0x000000ff0f00720c */ /* 0x000fe20003f86270 */
[----:B------:R-:W-:Y:S01]  /*1010*/  @!P6 IMAD.IADD R16, R16, 0x1, -R3 ;  /* 0x000000011010e824 */ /* 0x000fe200078e0a03 */
[C---:B------:R-:W-:Y:S01]  /*1020*/  ISETP.GT.U32.AND P6, PT, R3.reuse, R24, PT ;  /* 0x000000180300720c */ /* 0x040fe20003fc4070 */
[----:B------:R-:W-:Y:S01]  /*1030*/  IMAD R26, R3, R7, R26 ;  /* 0x00000007031a7224 */ /* 0x000fe200078e021a */
[----:B------:R-:W-:Y:S01]  /*1040*/  IADD3 R15, R4, 0x24, RZ ;  /* 0x00000024040f7810 */ /* 0x000fe20007ffe0ff */
[----:B------:R-:W-:-:S03]  /*1050*/  IMAD.HI.U32 R5, R9, R28, RZ ;  /* 0x0000001c09057227 */ /* 0x000fc600078e00ff */
[----:B------:R-:W-:Y:S01]  /*1060*/  IABS R34, R15 ;  /* 0x0000000f00227213 */ /* 0x000fe20000000000 */
[----:B------:R-:W-:Y:S01]  /*1070*/  @!P5 IMAD.IADD R18, R18, 0x1, -R3 ;  /* 0x000000011212d824 */ /* 0x000fe200078e0a03 */
        /* <DEDUP_REMOVED lines=10> */
[----:B------:R-:W-:Y:S02]  /*1120*/  IMAD.MOV R5, RZ, RZ, -R5 ;  /* 0x000000ffff057224 */ /* 0x000fe400078e0a05 */
[--C-:B------:R-:W-:Y:S02]  /*1130*/  @!P5 IMAD.IADD R26, R26, 0x1, -R3.reuse ;  /* 0x000000011a1ad824 */ /* 0x100fe400078e0a03 */
[C---:B------:R-:W-:Y:S02]  /*1140*/  IMAD R30, R3.reuse, R5, R30 ;  /* 0x00000005031e7224 */ /* 0x040fe400078e021e */
[----:B------:R-:W-:Y:S01]  /*1150*/  @!P6 IMAD.IADD R22, R22, 0x1, -R3 ;  /* 0x000000011616e824 */ /* 0x000fe200078e0a03 */
[----:B------:R-:W-:Y:S01]  /*1160*/  ISETP.GT.U32.AND P6, PT, R3, R28, PT ;  /* 0x0000001c0300720c */ /* 0x000fe20003fc4070 */
[----:B------:R-:W-:Y:S01]  /*1170*/  IMAD.HI.U32 R5, R9, R32, RZ ;  /* 0x0000002009057227 */ /* 0x000fe200078e00ff */
[----:B------:R-:W-:-:S03]  /*1180*/  ISETP.GT.U32.AND P5, PT, R3, R26, PT ;  /* 0x0000001a0300720c */ /* 0x000fc60003fa4070 */
[----:B------:R-:W-:Y:S02]  /*1190*/  IMAD.MOV R5, RZ, RZ, -R5 ;  /* 0x000000ffff057224 */ /* 0x000fe400078e0a05 */
[----:B------:R-:W-:-:S04]  /*11a0*/  IMAD.HI.U32 R7, R9, R36, RZ ;  /* 0x0000002409077227 */ /* 0x000fc800078e00ff */
[----:B------:R-:W-:Y:S02]  /*11b0*/  IMAD R32, R3, R5, R32 ;  /* 0x0000000503207224 */ /* 0x000fe400078e0220 */
[----:B------:R-:W-:Y:S02]  /*11c0*/  @!P6 IMAD.IADD R28, R28, 0x1, -R3 ;  /* 0x000000011c1ce824 */ /* 0x000fe400078e0a03 */
[----:B------:R-:W-:Y:S01]  /*11d0*/  IMAD.HI.U32 R5, R9, R34, RZ ;  /* 0x0000002209057227 */ /* 0x000fe200078e00ff */
[----:B------:R-:W-:-:S03]  /*11e0*/  ISETP.GT.U32.AND P6, PT, R3, R32, PT ;  /* 0x000000200300720c */ /* 0x000fc60003fc4070 */
[----:B------:R-:W-:Y:S01]  /*11f0*/  @!P5 IMAD.IADD R26, R26, 0x1, -R3 ;  /* 0x000000011a1ad824 */ /* 0x000fe200078e0a03 */
[----:B------:R-:W-:Y:S01]  /*1200*/  ISETP.GE.AND P5, PT, R17, RZ, PT ;  /* 0x000000ff1100720c */ /* 0x000fe20003fa6270 */
[----:B------:R-:W-:Y:S01]  /*1210*/  IMAD.MOV R7, RZ, RZ, -R7 ;  /* 0x000000ffff077224 */ /* 0x000fe200078e0a07 */
[----:B------:R-:W-:Y:S01]  /*1220*/  IADD3 R17, R4, 0x20, RZ ;  /* 0x0000002004117810 */ /* 0x000fe20007ffe0ff */
[----:B------:R-:W-:Y:S02]  /*1230*/  IMAD.MOV R5, RZ, RZ, -R5 ;  /* 0x000000ffff057224 */ /* 0x000fe400078e0a05 */
[C---:B------:R-:W-:Y:S01]  /*1240*/  IMAD R36, R3.reuse, R7, R36 ;  /* 0x0000000703247224 */ /* 0x040fe200078e0224 */
[----:B------:R-:W-:Y:S01]  /*1250*/  IABS R38, R17 ;  /* 0x0000001100267213 */ /* 0x000fe20000000000 */
[C---:B------:R-:W-:Y:S01]  /*1260*/  IMAD R34, R3.reuse, R5, R34 ;  /* 0x0000000503227224 */ /* 0x040fe200078e0222 */
[----:B------:R-:W0:Y:S01]  /*1270*/  I2F.RP R7, R72 ;  /* 0x0000004800077306 */ /* 0x000e220000209400 */
[----:B------:R-:W-:Y:S01]  /*1280*/  @!P2 IMAD.MOV R16, RZ, RZ, -R16 ;  /* 0x000000ffff10a224 */ /* 0x000fe200078e0a10 */
[C---:B------:R-:W-:Y:S01]  /*1290*/  ISETP.GT.U32.AND P2, PT, R3.reuse, R24, PT ;  /* 0x000000180300720c */ /* 0x040fe20003f44070 */
[----:B------:R-:W-:Y:S01]  /*12a0*/  @!P6 IMAD.IADD R32, R32, 0x1, -R3 ;  /* 0x000000012020e824 */ /* 0x000fe200078e0a03 */
[C---:B------:R-:W-:Y:S01]  /*12b0*/  ISETP.GT.U32.AND P6, PT, R3.reuse, R34, PT ;  /* 0x000000220300720c */ /* 0x040fe20003fc4070 */
[----:B------:R-:W-:Y:S01]  /*12c0*/  @!P5 IMAD.MOV R26, RZ, RZ, -R26 ;  /* 0x000000ffff1ad224 */ /* 0x000fe200078e0a1a */
[----:B------:R-:W-:Y:S01]  /*12d0*/  ISETP.GT.U32.AND P5, PT, R3, R36, PT ;  /* 0x000000240300720c */ /* 0x000fe20003fa4070 */
[----:B------:R-:W-:-:S04]  /*12e0*/  IMAD.HI.U32 R5, R9, R38, RZ ;  /* 0x0000002609057227 */ /* 0x000fc800078e00ff */
[----:B------:R-:W-:Y:S02]  /*12f0*/  IMAD.MOV R5, RZ, RZ, -R5 ;  /* 0x000000ffff057224 */ /* 0x000fe400078e0a05 */
[----:B------:R-:W-:Y:S01]  /*1300*/  @!P0 IMAD.MOV R18, RZ, RZ, -R18 ;  /* 0x000000ffff128224 */ /* 0x000fe200078e0a12 */
[C---:B------:R-:W-:Y:S01]  /*1310*/  ISETP.GT.U32.AND P0, PT, R3.reuse, R28, PT ;  /* 0x0000001c0300720c */ /* 0x040fe20003f04070 */
[--C-:B------:R-:W-:Y:S01]  /*1320*/  @!P2 IMAD.IADD R24, R24, 0x1, -R3.reuse ;  /* 0x000000011818a824 */ /* 0x100fe200078e0a03 */
[----:B0-----:R-:W0:Y:S01]  /*1330*/  MUFU.RCP R7, R7 ;  /* 0x0000000700077308 */ /* 0x001e220000001000 */
[--C-:B------:R-:W-:Y:S01]  /*1340*/  @!P6 IMAD.IADD R34, R34, 0x1, -R3.reuse ;  /* 0x000000012222e824 */ /* 0x100fe200078e0a03 */
[----:B------:R-:W-:Y:S01]  /*1350*/  ISETP.GT.U32.AND P2, PT, R3, R30, PT ;  /* 0x0000001e0300720c */ /* 0x000fe20003f44070 */
[--C-:B------:R-:W-:Y:S01]  /*1360*/  @!P5 IMAD.IADD R36, R36, 0x1, -R3.reuse ;  /* 0x000000012424d824 */ /* 0x100fe200078e0a03 */
[----:B------:R-:W-:Y:S01]  /*1370*/  ISETP.GE.AND P6, PT, R17, RZ, PT ;  /* 0x000000ff1100720c */ /* 0x000fe20003fc6270 */
[----:B------:R-:W-:Y:S01]  /*1380*/  IMAD.MOV.U32 R20, RZ, RZ, R6 ;  /* 0x000000ffff147224 */ /* 0x000fe200078e0006 */
[C---:B------:R-:W-:Y:S01]  /*1390*/  ISETP.GT.U32.AND P5, PT, R3.reuse, R34, PT ;  /* 0x000000220300720c */ /* 0x040fe20003fa4070 */
[C---:B------:R-:W-:Y:S01]  /*13a0*/  IMAD R38, R3.reuse, R5, R38 ;  /* 0x0000000503267224 */ /* 0x040fe200078e0226 */
[C---:B------:R-:W-:Y:S01]  /*13b0*/  IADD3 R5, R4.reuse, 0x1e, RZ ;  /* 0x0000001e04057810 */ /* 0x040fe20007ffe0ff */
[----:B------:R-:W-:Y:S01]  /*13c0*/  @!P1 IMAD.MOV R20, RZ, RZ, -R20 ;  /* 0x000000ffff149224 */ /* 0x000fe200078e0a14 */
[----:B------:R-:W-:Y:S01]  /*13d0*/  IADD3 R6, R4, 0x1c, RZ ;  /* 0x0000001c04067810 */ /* 0x000fe20007ffe0ff */
[----:B------:R-:W-:Y:S01]  /*13e0*/  @!P3 IMAD.MOV R22, RZ, RZ, -R22 ;  /* 0x000000ffff16b224 */ /* 0x000fe200078e0a16 */
[----:B------:R-:W-:Y:S01]  /*13f0*/  ISETP.GT.U32.AND P3, PT, R3, R32, PT ;  /* 0x000000200300720c */ /* 0x000fe20003f64070 */
[----:B------:R-:W-:Y:S01]  /*1400*/  @!P4 IMAD.MOV R24, RZ, RZ, -R24 ;  /* 0x000000ffff18c224 */ /* 0x000fe200078e0a18 */
[----:B------:R-:W-:Y:S01]  /*1410*/  ISETP.GE.AND P4, PT, R11, RZ, PT ;  /* 0x000000ff0b00720c */ /* 0x000fe20003f86270 */
[--C-:B------:R-:W-:Y:S01]  /*1420*/  @!P2 IMAD.IADD R30, R30, 0x1, -R3.reuse ;  /* 0x000000011e1ea824 */ /* 0x100fe200078e0a03 */
[----:B0-----:R-:W-:Y:S01]  /*1430*/  IADD3 R7, R7, 0xffffffe, RZ ;  /* 0x0ffffffe07077810 */ /* 0x001fe20007ffe0ff */
[--C-:B------:R-:W-:Y:S01]  /*1440*/  @!P0 IMAD.IADD R28, R28, 0x1, -R3.reuse ;  /* 0x000000011c1c8824 */ /* 0x100fe200078e0a03 */
[----:B------:R-:W-:Y:S01]  /*1450*/  ISETP.GE.AND P2, PT, R19, RZ, PT ;  /* 0x000000ff1300720c */ /* 0x000fe20003f46270 */
[--C-:B------:R-:W-:Y:S01]  /*1460*/  @!P5 IMAD.IADD R34, R34, 0x1, -R3.reuse ;  /* 0x000000012222d824 */ /* 0x100fe200078e0a03 */
[----:B------:R-:W-:Y:S01]  /*1470*/  ISETP.GT.U32.AND P1, PT, R3, R30, PT ;  /* 0x0000001e0300720c */ /* 0x000fe20003f24070 */
[----:B------:R-:W-:Y:S01]  /*1480*/  IMAD R153, R161, c[0x0][0x18c], RZ ;  /* 0x00006300a1997a24 */ /* 0x000fe200078e02ff */
[----:B------:R-:W-:Y:S01]  /*1490*/  ISETP.GT.U32.AND P5, PT, R3, R38, PT ;  /* 0x000000260300720c */ /* 0x000fe20003fa4070 */
[----:B------:R-:W0:Y:S01]  /*14a0*/  F2I.FTZ.U32.TRUNC.NTZ R7, R7 ;  /* 0x0000000700077305 */ /* 0x000e22000021f000 */
[----:B------:R-:W-:Y:S01]  /*14b0*/  ISETP.GE.AND P0, PT, R13, RZ, PT ;  /* 0x000000ff0d00720c */ /* 0x000fe20003f06270 */
[----:B------:R-:W-:Y:S01]  /*14c0*/  @!P3 IMAD.IADD R32, R32, 0x1, -R3 ;  /* 0x000000012020b824 */ /* 0x000fe200078e0a03 */
[----:B------:R-:W-:-:S02]  /*14d0*/  IABS R40, R5 ;  /* 0x0000000500287213 */ /* 0x000fc40000000000 */
[----:B------:R-:W-:Y:S02]  /*14e0*/  IABS R42, R6 ;  /* 0x00000006002a7213 */ /* 0x000fe40000000000 */
[----:B------:R-:W-:Y:S01]  /*14f0*/  IADD3 R11, R4, 0x1a, RZ ;  /* 0x0000001a040b7810 */ /* 0x000fe20007ffe0ff */
[----:B------:R-:W-:Y:S01]  /*1500*/  @!P2 IMAD.MOV R28, RZ, RZ, -R28 ;  /* 0x000000ffff1ca224 */ /* 0x000fe200078e0a1c */
[----:B------:R-:W-:Y:S01]  /*1510*/  ISETP.GT.U32.AND P2, PT, R3, R36, PT ;  /* 0x000000240300720c */ /* 0x000fe20003f44070 */
[--C-:B------:R-:W-:Y:S01]  /*1520*/  @!P1 IMAD.IADD R30, R30, 0x1, -R3.reuse ;  /* 0x000000011e1e9824 */ /* 0x100fe200078e0a03 */
[----:B------:R-:W-:Y:S01]  /*1530*/  ISETP.GE.AND P1, PT, R15, RZ, PT ;  /* 0x000000ff0f00720c */ /* 0x000fe20003f26270 */
[----:B------:R-:W-:Y:S01]  /*1540*/  @!P5 IMAD.IADD R38, R38, 0x1, -R3 ;  /* 0x000000012626d824 */ /* 0x000fe200078e0a03 */
[----:B------:R-:W-:Y:S01]  /*1550*/  IABS R44, R11 ;  /* 0x0000000b002c7213 */ /* 0x000fe20000000000 */
[----:B------:R-:W-:Y:S01]  /*1560*/  @!P4 IMAD.MOV R30, RZ, RZ, -R30 ;  /* 0x000000ffff1ec224 */ /* 0x000fe200078e0a1e */
[----:B------:R-:W-:Y:S01]  /*1570*/  ISETP.GE.AND P4, PT, R5, RZ, PT ;  /* 0x000000ff0500720c */ /* 0x000fe20003f86270 */
[----:B0-----:R-:W-:Y:S01]  /*1580*/  IMAD.MOV R15, RZ, RZ, -R7 ;  /* 0x000000ffff0f7224 */ /* 0x001fe200078e0a07 */
[----:B------:R-:W-:Y:S01]  /*1590*/  ISETP.GT.U32.AND P5, PT, R3, R38, PT ;  /* 0x000000260300720c */ /* 0x000fe20003fa4070 */
[----:B------:R-:W-:Y:S01]  /*15a0*/  IMAD.HI.U32 R5, R9, R40, RZ ;  /* 0x0000002809057227 */ /* 0x000fe200078e00ff */
[----:B------:R-:W-:-:S02]  /*15b0*/  ISETP.GE.AND P3, PT, R21, RZ, PT ;  /* 0x000000ff1500720c */ /* 0x000fc40003f66270 */
[----:B------:R-:W-:Y:S01]  /*15c0*/  IADD3 R19, R4, 0x14, RZ ;  /* 0x0000001404137810 */ /* 0x000fe20007ffe0ff */
[----:B------:R-:W-:Y:S01]  /*15d0*/  @!P0 IMAD.MOV R32, RZ, RZ, -R32 ;  /* 0x000000ffff208224 */ /* 0x000fe200078e0a20 */
[----:B------:R-:W-:Y:S01]  /*15e0*/  ISETP.GE.AND P0, PT, R6, RZ, PT ;  /* 0x000000ff0600720c */ /* 0x000fe20003f06270 */
[----:B------:R-:W-:Y:S01]  /*15f0*/  IMAD.MOV.U32 R6, RZ, RZ, RZ ;  /* 0x000000ffff067224 */ /* 0x000fe200078e00ff */
[C---:B------:R-:W-:Y:S01]  /*1600*/  IADD3 R21, R4.reuse, 0x12, RZ ;  /* 0x0000001204157810 */ /* 0x040fe20007ffe0ff */
[----:B------:R-:W-:Y:S01]  /*1610*/  IMAD R15, R15, R72, RZ ;  /* 0x000000480f0f7224 */ /* 0x000fe200078e02ff */
[----:B------:R-:W-:Y:S01]  /*1620*/  IABS R50, R19 ;  /* 0x0000001300327213 */ /* 0x000fe20000000000 */
[----:B------:R-:W-:Y:S01]  /*1630*/  IMAD.MOV R5, RZ, RZ, -R5 ;  /* 0x000000ffff057224 */ /* 0x000fe200078e0a05 */
[----:B------:R-:W-:Y:S01]  /*1640*/  IABS R52, R21 ;  /* 0x0000001500347213 */ /* 0x000fe20000000000 */
[----:B------:R-:W-:Y:S01]  /*1650*/  IMAD.HI.U32 R15, R7, R15, R6 ;  /* 0x0000000f070f7227 */ /* 0x000fe200078e0006 */
[----:B------:R-:W-:-:S02]  /*1660*/  IADD3 R7, R4, 0x16, RZ ;  /* 0x0000001604077810 */ /* 0x000fc40007ffe0ff */
[----:B------:R-:W-:Y:S01]  /*1670*/  IABS R17, R108 ;  /* 0x0000006c00117213 */ /* 0x000fe20000000000 */
[--C-:B------:R-:W-:Y:S01]  /*1680*/  @!P2 IMAD.IADD R36, R36, 0x1, -R3.reuse ;  /* 0x000000012424a824 */ /* 0x100fe200078e0a03 */
[----:B------:R-:W-:Y:S01]  /*1690*/  ISETP.GE.AND P2, PT, R11, RZ, PT ;  /* 0x000000ff0b00720c */ /* 0x000fe20003f46270 */
[----:B------:R-:W-:Y:S01]  /*16a0*/  IMAD R6, R3, R5, R40 ;  /* 0x0000000503067224 */ /* 0x000fe200078e0228 */
[----:B------:R-:W-:Y:S01]  /*16b0*/  IADD3 R5, R4, 0x18, RZ ;  /* 0x0000001804057810 */ /* 0x000fe20007ffe0ff */
[----:B------:R-:W-:Y:S01]  /*16c0*/  IMAD.HI.U32 R11, R9, R42, RZ ;  /* 0x0000002a090b7227 */ /* 0x000fe200078e00ff */
[----:B------:R-:W-:Y:S02]  /*16d0*/  IABS R48, R7 ;  /* 0x0000000700307213 */ /* 0x000fe40000000000 */
[----:B------:R-:W-:Y:S01]  /*16e0*/  IABS R46, R5 ;  /* 0x00000005002e7213 */ /* 0x000fe20000000000 */
[----:B------:R-:W-:Y:S01]  /*16f0*/  @!P5 IMAD.IADD R38, R38, 0x1, -R3 ;  /* 0x000000012626d824 */ /* 0x000fe200078e0a03 */
[----:B------:R-:W-:Y:S01]  /*1700*/  ISETP.GT.U32.AND P5, PT, R3, R6, PT ;  /* 0x000000060300720c */ /* 0x000fe20003fa4070 */
[----:B------:R-:W-:-:S02]  /*1710*/  IMAD.MOV R11, RZ, RZ, -R11 ;  /* 0x000000ffff0b7224 */ /* 0x000fc400078e0a0b */
[----:B------:R-:W-:Y:S02]  /*1720*/  @!P6 IMAD.MOV R38, RZ, RZ, -R38 ;  /* 0x000000ffff26e224 */ /* 0x000fe400078e0a26 */
[----:B------:R-:W-:Y:S02]  /*1730*/  IMAD R42, R3, R11, R42 ;  /* 0x0000000b032a7224 */ /* 0x000fe400078e022a */
[----:B------:R-:W-:-:S03]  /*1740*/  IMAD.HI.U32 R13, R9, R44, RZ ;  /* 0x0000002c090d7227 */ /* 0x000fc600078e00ff */
[C---:B------:R-:W-:Y:S01]  /*1750*/  ISETP.GT.U32.AND P6, PT, R3.reuse, R42, PT ;  /* 0x0000002a0300720c */ /* 0x040fe20003fc4070 */
[----:B------:R-:W-:Y:S02]  /*1760*/  IMAD.MOV R13, RZ, RZ, -R13 ;  /* 0x000000ffff0d7224 */ /* 0x000fe400078e0a0d */
[----:B------:R-:W-:Y:S02]  /*1770*/  @!P5 IMAD.IADD R6, R6, 0x1, -R3 ;  /* 0x000000010606d824 */ /* 0x000fe400078e0a03 */
[C---:B------:R-:W-:Y:S02]  /*1780*/  IMAD R44, R3.reuse, R13, R44 ;  /* 0x0000000d032c7224 */ /* 0x040fe400078e022c */
[----:B------:R-:W-:Y:S01]  /*1790*/  @!P1 IMAD.MOV R34, RZ, RZ, -R34 ;  /* 0x000000ffff229224 */ /* 0x000fe200078e0a22 */
[----:B------:R-:W-:Y:S01]  /*17a0*/  ISETP.GT.U32.AND P5, PT, R3, R6, PT ;  /* 0x000000060300720c */ /* 0x000fe20003fa4070 */
[----:B------:R-:W-:Y:S01]  /*17b0*/  @!P3 IMAD.MOV R36, RZ, RZ, -R36 ;  /* 0x000000ffff24b224 */ /* 0x000fe200078e0a24 */
[----:B------:R-:W-:Y:S01]  /*17c0*/  ISETP.GE.AND P1, PT, R5, RZ, PT ;  /* 0x000000ff0500720c */ /* 0x000fe20003f26270 */
[----:B------:R-:W-:Y:S01]  /*17d0*/  IMAD.HI.U32 R5, R9, R46, RZ ;  /* 0x0000002e09057227 */ /* 0x000fe200078e00ff */
[----:B------:R-:W-:-:S03]  /*17e0*/  ISETP.GE.AND P3, PT, R7, RZ, PT ;  /* 0x000000ff0700720c */ /* 0x000fc60003f66270 */
[----:B------:R-:W-:Y:S02]  /*17f0*/  @!P6 IMAD.IADD R42, R42, 0x1, -R3 ;  /* 0x000000012a2ae824 */ /* 0x000fe400078e0a03 */
[----:B------:R-:W-:Y:S02]  /*1800*/  IMAD.MOV R5, RZ, RZ, -R5 ;  /* 0x000000ffff057224 */ /* 0x000fe400078e0a05 */
[----:B------:R-:W-:Y:S01]  /*1810*/  IMAD.HI.U32 R7, R9, R48, RZ ;  /* 0x0000003009077227 */ /* 0x000fe200078e00ff */
[----:B------:R-:W-:-:S03]  /*1820*/  ISETP.GT.U32.AND P6, PT, R3, R42, PT ;  /* 0x0000002a0300720c */ /* 0x000fc60003fc4070 */
[----:B------:R-:W-:Y:S01]  /*1830*/  @!P5 IMAD.IADD R6, R6, 0x1, -R3 ;  /* 0x000000010606d824 */ /* 0x000fe200078e0a03 */
[C---:B------:R-:W-:Y:S01]  /*1840*/  ISETP.GT.U32.AND P5, PT, R3.reuse, R44, PT ;  /* 0x0000002c0300720c */ /* 0x040fe20003fa4070 */
[----:B------:R-:W-:Y:S02]  /*1850*/  IMAD R46, R3, R5, R46 ;  /* 0x00000005032e7224 */ /* 0x000fe400078e022e */
[----:B------:R-:W-:Y:S02]  /*1860*/  IMAD.MOV R7, RZ, RZ, -R7 ;  /* 0x000000ffff077224 */ /* 0x000fe400078e0a07 */
[----:B------:R-:W-:-:S04]  /*1870*/  IMAD.HI.U32 R11, R9, R50, RZ ;  /* 0x00000032090b7227 */ /* 0x000fc800078e00ff */
[--C-:B------:R-:W-:Y:S01]  /*1880*/  @!P6 IMAD.IADD R42, R42, 0x1, -R3.reuse ;  /* 0x000000012a2ae824 */ /* 0x100fe200078e0a03 */
[C---:B------:R-:W-:Y:S01]  /*1890*/  ISETP.GT.U32.AND P6, PT, R3.reuse, R46, PT ;  /* 0x0000002e0300720c */ /* 0x040fe20003fc4070 */
[----:B------:R-:W-:Y:S02]  /*18a0*/  IMAD R48, R3, R7, R48 ;  /* 0x0000000703307224 */ /* 0x000fe400078e0230 */
[----:B------:R-:W-:Y:S02]  /*18b0*/  @!P5 IMAD.IADD R44, R44, 0x1, -R3 ;  /* 0x000000012c2cd824 */ /* 0x000fe400078e0a03 */
[----:B------:R-:W-:-:S03]  /*18c0*/  IMAD.HI.U32 R13, R9, R52, RZ ;  /* 0x00000034090d7227 */ /* 0x000fc600078e00ff */
[C---:B------:R-:W-:Y:S01]  /*18d0*/  ISETP.GT.U32.AND P5, PT, R3.reuse, R44, PT ;  /* 0x0000002c0300720c */ /* 0x040fe20003fa4070 */
[----:B------:R-:W-:Y:S02]  /*18e0*/  IMAD.MOV R11, RZ, RZ, -R11 ;  /* 0x000000ffff0b7224 */ /* 0x000fe400078e0a0b */
[----:B------:R-:W-:Y:S02]  /*18f0*/  IMAD.MOV R13, RZ, RZ, -R13 ;  /* 0x000000ffff0d7224 */ /* 0x000fe400078e0a0d */
[----:B------:R-:W-:Y:S02]  /*1900*/  @!P6 IMAD.IADD R46, R46, 0x1, -R3 ;  /* 0x000000012e2ee824 */ /* 0x000fe400078e0a03 */
[C---:B------:R-:W-:Y:S02]  /*1910*/  IMAD R50, R3.reuse, R11, R50 ;  /* 0x0000000b03327224 */ /* 0x040fe400078e0232 */
[C---:B------:R-:W-:Y:S01]  /*1920*/  IMAD R52, R3.reuse, R13, R52 ;  /* 0x0000000d03347224 */ /* 0x040fe200078e0234 */
[----:B------:R-:W-:Y:S01]  /*1930*/  ISETP.GT.U32.AND P6, PT, R3, R46, PT ;  /* 0x0000002e0300720c */ /* 0x000fe20003fc4070 */
[----:B------:R-:W-:-:S04]  /*1940*/  IMAD.HI.U32 R5, R9, R54, RZ ;  /* 0x0000003609057227 */ /* 0x000fc800078e00ff */
[----:B------:R-:W-:Y:S01]  /*1950*/  @!P5 IMAD.IADD R44, R44, 0x1, -R3 ;  /* 0x000000012c2cd824 */ /* 0x000fe200078e0a03 */
[----:B------:R-:W-:Y:S01]  /*1960*/  ISETP.GT.U32.AND P5, PT, R3, R48, PT ;  /* 0x000000300300720c */ /* 0x000fe20003fa4070 */
[----:B------:R-:W-:-:S04]  /*1970*/  IMAD.HI.U32 R7, R9, R56, RZ ;  /* 0x0000003809077227 */ /* 0x000fc800078e00ff */
[----:B------:R-:W-:Y:S02]  /*1980*/  IMAD.MOV R5, RZ, RZ, -R5 ;  /* 0x000000ffff057224 */ /* 0x000fe400078e0a05 */
[----:B------:R-:W-:Y:S01]  /*1990*/  @!P6 IMAD.IADD R46, R46, 0x1, -R3 ;  /* 0x000000012e2ee824 */ /* 0x000fe200078e0a03 */
[C---:B------:R-:W-:Y:S01]  /*19a0*/  ISETP.GT.U32.AND P6, PT, R3.reuse, R50, PT ;  /* 0x000000320300720c */ /* 0x040fe20003fc4070 */
[----:B------:R-:W-:Y:S02]  /*19b0*/  IMAD.MOV R7, RZ, RZ, -R7 ;  /* 0x000000ffff077224 */ /* 0x000fe400078e0a07 */
[C---:B------:R-:W-:Y:S02]  /*19c0*/  IMAD R54, R3.reuse, R5, R54 ;  /* 0x0000000503367224 */ /* 0x040fe400078e0236 */
[----:B------:R-:W-:Y:S01]  /*19d0*/  @!P5 IMAD.IADD R48, R48, 0x1, -R3 ;  /* 0x000000013030d824 */ /* 0x000fe200078e0a03 */
[C---:B------:R-:W-:Y:S01]  /*19e0*/  ISETP.GT.U32.AND P5, PT, R3.reuse, R52, PT ;  /* 0x000000340300720c */ /* 0x040fe20003fa4070 */
[----:B------:R-:W-:-:S02]  /*19f0*/  IMAD R56, R3, R7, R56 ;  /* 0x0000000703387224 */ /* 0x000fc400078e0238 */
[----:B------:R-:W-:-:S04]  /*1a00*/  IMAD.HI.U32 R11, R9, R58, RZ ;  /* 0x0000003a090b7227 */ /* 0x000fc800078e00ff */
[----:B------:R-:W-:Y:S01]  /*1a10*/  @!P6 IMAD.IADD R50, R50, 0x1, -R3 ;  /* 0x000000013232e824 */ /* 0x000fe200078e0a03 */
[----:B------:R-:W-:Y:S01]  /*1a20*/  ISETP.GT.U32.AND P6, PT, R3, R54, PT ;  /* 0x000000360300720c */ /* 0x000fe20003fc4070 */
[----:B------:R-:W-:Y:S02]  /*1a30*/  IMAD.MOV R11, RZ, RZ, -R11 ;  /* 0x000000ffff0b7224 */ /* 0x000fe400078e0a0b */
[----:B------:R-:W-:-:S04]  /*1a40*/  IMAD.HI.U32 R13, R9, R60, RZ ;  /* 0x0000003c090d7227 */ /* 0x000fc800078e00ff */
[----:B------:R-:W-:Y:S01]  /*1a50*/  @!P5 IMAD.IADD R52, R52, 0x1, -R3 ;  /* 0x000000013434d824 */ /* 0x000fe200078e0a03 */
[C---:B------:R-:W-:Y:S01]  /*1a60*/  ISETP.GT.U32.AND P5, PT, R3.reuse, R56, PT ;  /* 0x000000380300720c */ /* 0x040fe20003fa4070 */
[C---:B------:R-:W-:Y:S02]  /*1a70*/  IMAD R58, R3.reuse, R11, R58 ;  /* 0x0000000b033a7224 */ /* 0x040fe400078e023a */
[----:B------:R-:W-:Y:S02]  /*1a80*/  IMAD.MOV.U32 R40, RZ, RZ, R6 ;  /* 0x000000ffff287224 */ /* 0x000fe400078e0006 */
[----:B------:R-:W-:Y:S02]  /*1a90*/  IMAD.MOV R13, RZ, RZ, -R13 ;  /* 0x000000ffff0d7224 */ /* 0x000fe400078e0a0d */
[----:B------:R-:W-:Y:S01]  /*1aa0*/  @!P6 IMAD.IADD R54, R54, 0x1, -R3 ;  /* 0x000000013636e824 */ /* 0x000fe200078e0a03 */
[C---:B------:R-:W-:Y:S01]  /*1ab0*/  ISETP.GT.U32.AND P6, PT, R3.reuse, R58, PT ;  /* 0x0000003a0300720c */ /* 0x040fe20003fc4070 */
[----:B------:R-:W-:Y:S01]  /*1ac0*/  @!P4 IMAD.MOV R40, RZ, RZ, -R40 ;  /* 0x000000ffff28c224 */ /* 0x000fe200078e0a28 */
[C---:B------:R-:W-:Y:S01]  /*1ad0*/  ISETP.GT.U32.AND P4, PT, R3.reuse, R48, PT ;  /* 0x000000300300720c */ /* 0x040fe20003f84070 */
[----:B------:R-:W-:-:S02]  /*1ae0*/  IMAD R60, R3, R13, R60 ;  /* 0x0000000d033c7224 */ /* 0x000fc400078e023c */
[----:B------:R-:W-:Y:S01]  /*1af0*/  @!P5 IMAD.IADD R56, R56, 0x1, -R3 ;  /* 0x000000013838d824 */ /* 0x000fe200078e0a03 */
[C---:B------:R-:W-:Y:S01]  /*1b00*/  ISETP.GT.U32.AND P5, PT, R3.reuse, R50, PT ;  /* 0x000000320300720c */ /* 0x040fe20003fa4070 */
[----:B------:R-:W-:Y:S01]  /*1b10*/  @!P0 IMAD.MOV R42, RZ, RZ, -R42 ;  /* 0x000000ffff2a8224 */ /* 0x000fe200078e0a2a */
[C---:B------:R-:W-:Y:S01]  /*1b20*/  ISETP.GT.U32.AND P0, PT, R3.reuse, R52, PT ;  /* 0x000000340300720c */ /* 0x040fe20003f04070 */
[----:B------:R-:W-:Y:S01]  /*1b30*/  @!P2 IMAD.MOV R44, RZ, RZ, -R44 ;  /* 0x000000ffff2ca224 */ /* 0x000fe200078e0a2c */
[----:B------:R-:W-:Y:S01]  /*1b40*/  ISETP.GT.U32.AND P2, PT, R3, R54, PT ;  /* 0x000000360300720c */ /* 0x000fe20003f44070 */
[----:B------:R-:W-:-:S04]  /*1b50*/  IMAD.HI.U32 R5, R9, R62, RZ ;  /* 0x0000003e09057227 */ /* 0x000fc800078e00ff */
[----:B------:R-:W-:-:S04]  /*1b60*/  IMAD.HI.U32 R7, R9, R64, RZ ;  /* 0x0000004009077227 */ /* 0x000fc800078e00ff */
[----:B------:R-:W-:-:S04]  /*1b70*/  IMAD.HI.U32 R11, R9, R66, RZ ;  /* 0x00000042090b7227 */ /* 0x000fc800078e00ff */
[----:B------:R-:W-:-:S04]  /*1b80*/  IMAD.HI.U32 R13, R9, R68, RZ ;  /* 0x00000044090d7227 */ /* 0x000fc800078e00ff */
[----:B------:R-:W-:-:S04]  /*1b90*/  IMAD.HI.U32 R9, R9, R70, RZ ;  /* 0x0000004609097227 */ /* 0x000fc800078e00ff */
[----:B------:R-:W-:Y:S02]  /*1ba0*/  IMAD.MOV R5, RZ, RZ, -R5 ;  /* 0x000000ffff057224 */ /* 0x000fe400078e0a05 */
[----:B------:R-:W-:Y:S02]  /*1bb0*/  IMAD.MOV R7, RZ, RZ, -R7 ;  /* 0x000000ffff077224 */ /* 0x000fe400078e0a07 */
[----:B------:R-:W-:Y:S02]  /*1bc0*/  IMAD.MOV R9, RZ, RZ, -R9 ;  /* 0x000000ffff097224 */ /* 0x000fe400078e0a09 */
[C---:B------:R-:W-:Y:S01]  /*1bd0*/  IMAD R62, R3.reuse, R5, R62 ;  /* 0x00000005033e7224 */ /* 0x040fe200078e023e */
[----:B------:R-:W-:Y:S01]  /*1be0*/  SHF.R.S32.HI R5, RZ, 0x1f, R2 ;  /* 0x0000001fff057819 */ /* 0x000fe20000011402 */
[C---:B------:R-:W-:Y:S01]  /*1bf0*/  IMAD R64, R3.reuse, R7, R64 ;  /* 0x0000000703407224 */ /* 0x040fe200078e0240 */
[----:B------:R-:W-:Y:S01]  /*1c00*/  LOP3.LUT R7, R0, 0x7, RZ, 0xc0, !PT ;  /* 0x0000000700077812 */ /* 0x000fe200078ec0ff */
[--C-:B------:R-:W-:Y:S01]  /*1c10*/  @!P6 IMAD.IADD R58, R58, 0x1, -R3.reuse ;  /* 0x000000013a3ae824 */ /* 0x100fe200078e0a03 */
[C---:B------:R-:W-:Y:S01]  /*1c20*/  ISETP.GT.U32.AND P6, PT, R3.reuse, R56, PT ;  /* 0x000000380300720c */ /* 0x040fe20003fc4070 */
[----:B------:R-:W-:Y:S01]  /*1c30*/  IMAD R6, R3, R9, R70 ;  /* 0x0000000903067224 */ /* 0x000fe200078e0246 */
[----:B------:R-:W-:Y:S01]  /*1c40*/  LEA.HI R5, R5, R2, RZ, 0x6 ;  /* 0x0000000205057211 */ /* 0x000fe200078f30ff */
[--C-:B------:R-:W-:Y:S01]  /*1c50*/  @!P4 IMAD.IADD R48, R48, 0x1, -R3.reuse ;  /* 0x000000013030c824 */ /* 0x100fe200078e0a03 */
[C---:B------:R-:W-:Y:S01]  /*1c60*/  ISETP.GT.U32.AND P4, PT, R3.reuse, R60, PT ;  /* 0x0000003c0300720c */ /* 0x040fe20003f84070 */
[----:B------:R-:W-:Y:S01]  /*1c70*/  @!P1 IMAD.MOV R46, RZ, RZ, -R46 ;  /* 0x000000ffff2e9224 */ /* 0x000fe200078e0a2e */
[C---:B------:R-:W-:Y:S01]  /*1c80*/  ISETP.GT.U32.AND P1, PT, R3.reuse, R58, PT ;  /* 0x0000003a0300720c */ /* 0x040fe20003f24070 */
[--C-:B------:R-:W-:Y:S01]  /*1c90*/  @!P5 IMAD.IADD R50, R50, 0x1, -R3.reuse ;  /* 0x000000013232d824 */ /* 0x100fe200078e0a03 */
[C---:B------:R-:W-:Y:S01]  /*1ca0*/  ISETP.GT.U32.AND P5, PT, R3.reuse, R62, PT ;  /* 0x0000003e0300720c */ /* 0x040fe20003fa4070 */
[--C-:B------:R-:W-:Y:S01]  /*1cb0*/  @!P0 IMAD.IADD R52, R52, 0x1, -R3.reuse ;  /* 0x0000000134348824 */ /* 0x100fe200078e0a03 */
[C---:B------:R-:W-:Y:S01]  /*1cc0*/  ISETP.GT.U32.AND P0, PT, R3.reuse, R64, PT ;  /* 0x000000400300720c */ /* 0x040fe20003f04070 */
[----:B------:R-:W-:Y:S01]  /*1cd0*/  @!P2 IMAD.IADD R54, R54, 0x1, -R3 ;  /* 0x000000013636a824 */ /* 0x000fe200078e0a03 */
[----:B------:R-:W-:Y:S01]  /*1ce0*/  ISETP.GT.U32.AND P2, PT, R3, R6, PT ;  /* 0x000000060300720c */ /* 0x000fe20003f44070 */
[----:B------:R-:W-:Y:S01]  /*1cf0*/  IMAD.MOV R11, RZ, RZ, -R11 ;  /* 0x000000ffff0b7224 */ /* 0x000fe200078e0a0b */
[----:B------:R-:W-:Y:S01]  /*1d00*/  LOP3.LUT R2, R113, 0x30, RZ, 0xc0, !PT ;  /* 0x0000003071027812 */ /* 0x000fe200078ec0ff */
[----:B------:R-:W-:Y:S01]  /*1d10*/  IMAD.MOV R13, RZ, RZ, -R13 ;  /* 0x000000ffff0d7224 */ /* 0x000fe200078e0a0d */
[----:B------:R-:W-:Y:S01]  /*1d20*/  SHF.R.S32.HI R128, RZ, 0x6, R5 ;  /* 0x00000006ff807819 */ /* 0x000fe20000011405 */
[----:B------:R-:W-:-:S02]  /*1d30*/  IMAD R66, R3, R11, R66 ;  /* 0x0000000b03427224 */ /* 0x000fc400078e0242 */
[C---:B------:R-:W-:Y:S02]  /*1d40*/  IMAD R68, R3.reuse, R13, R68 ;  /* 0x0000000d03447224 */ /* 0x040fe400078e0244 */
[--C-:B------:R-:W-:Y:S01]  /*1d50*/  @!P6 IMAD.IADD R56, R56, 0x1, -R3.reuse ;  /* 0x000000013838e824 */ /* 0x100fe200078e0a03 */
[C---:B------:R-:W-:Y:S01]  /*1d60*/  ISETP.GT.U32.AND P6, PT, R3.reuse, R66, PT ;  /* 0x000000420300720c */ /* 0x040fe20003fc4070 */
[--C-:B------:R-:W-:Y:S01]  /*1d70*/  @!P4 IMAD.IADD R60, R60, 0x1, -R3.reuse ;  /* 0x000000013c3cc824 */ /* 0x100fe200078e0a03 */
[----:B------:R-:W-:Y:S01]  /*1d80*/  ISETP.GT.U32.AND P4, PT, R3, R68, PT ;  /* 0x000000440300720c */ /* 0x000fe20003f84070 */
[--C-:B------:R-:W-:Y:S01]  /*1d90*/  @!P1 IMAD.IADD R58, R58, 0x1, -R3.reuse ;  /* 0x000000013a3a9824 */ /* 0x100fe200078e0a03 */
[----:B------:R-:W-:Y:S01]  /*1da0*/  ISETP.GE.AND P1, PT, R19, RZ, PT ;  /* 0x000000ff1300720c */ /* 0x000fe20003f26270 */
[--C-:B------:R-:W-:Y:S01]  /*1db0*/  @!P5 IMAD.IADD R62, R62, 0x1, -R3.reuse ;  /* 0x000000013e3ed824 */ /* 0x100fe200078e0a03 */
[----:B------:R-:W-:Y:S01]  /*1dc0*/  ISETP.GE.AND P5, PT, R21, RZ, PT ;  /* 0x000000ff1500720c */ /* 0x000fe20003fa6270 */
[--C-:B------:R-:W-:Y:S01]  /*1dd0*/  @!P0 IMAD.IADD R64, R64, 0x1, -R3.reuse ;  /* 0x0000000140408824 */ /* 0x100fe200078e0a03 */
[----:B------:R-:W-:Y:S01]  /*1de0*/  ISETP.GE.AND P0, PT, R23, RZ, PT ;  /* 0x000000ff1700720c */ /* 0x000fe20003f06270 */
[--C-:B------:R-:W-:Y:S01]  /*1df0*/  @!P2 IMAD.IADD R6, R6, 0x1, -R3.reuse ;  /* 0x000000010606a824 */ /* 0x100fe200078e0a03 */
[----:B------:R-:W-:Y:S01]  /*1e00*/  ISETP.GE.AND P2, PT, R25, RZ, PT ;  /* 0x000000ff1900720c */ /* 0x000fe20003f46270 */
[----:B------:R-:W-:Y:S01]  /*1e10*/  @!P3 IMAD.MOV R48, RZ, RZ, -R48 ;  /* 0x000000ffff30b224 */ /* 0x000fe200078e0a30 */
[----:B------:R-:W-:Y:S01]  /*1e20*/  ISETP.GT.U32.AND P3, PT, R3, R60, PT ;  /* 0x0000003c0300720c */ /* 0x000fe20003f64070 */
[--C-:B------:R-:W-:Y:S01]  /*1e30*/  @!P6 IMAD.IADD R66, R66, 0x1, -R3.reuse ;  /* 0x000000014242e824 */ /* 0x100fe200078e0a03 */
[----:B------:R-:W-:Y:S01]  /*1e40*/  ISETP.GE.AND P6, PT, R27, RZ, PT ;  /* 0x000000ff1b00720c */ /* 0x000fe20003fc6270 */
[----:B------:R-:W-:Y:S01]  /*1e50*/  @!P4 IMAD.IADD R68, R68, 0x1, -R3 ;  /* 0x000000014444c824 */ /* 0x000fe200078e0a03 */
[----:B------:R-:W-:Y:S01]  /*1e60*/  ISETP.GT.U32.AND P4, PT, R3, R64, PT ;  /* 0x000000400300720c */ /* 0x000fe20003f84070 */
[----:B------:R-:W-:-:S04]  /*1e70*/  IMAD.HI.U32 R15, R15, R17, RZ ;  /* 0x000000110f0f7227 */ /* 0x000fc800078e00ff */
[----:B------:R-:W-:Y:S01]  /*1e80*/  @!P1 IMAD.MOV R50, RZ, RZ, -R50 ;  /* 0x000000ffff329224 */ /* 0x000fe200078e0a32 */
[C---:B------:R-:W-:Y:S01]  /*1e90*/  ISETP.GT.U32.AND P1, PT, R3.reuse, R62, PT ;  /* 0x0000003e0300720c */ /* 0x040fe20003f24070 */
[----:B------:R-:W-:Y:S01]  /*1ea0*/  @!P5 IMAD.MOV R52, RZ, RZ, -R52 ;  /* 0x000000ffff34d224 */ /* 0x000fe200078e0a34 */
[C---:B------:R-:W-:Y:S01]  /*1eb0*/  ISETP.GT.U32.AND P5, PT, R3.reuse, R66, PT ;  /* 0x000000420300720c */ /* 0x040fe20003fa4070 */
[----:B------:R-:W-:Y:S01]  /*1ec0*/  @!P0 IMAD.MOV R54, RZ, RZ, -R54 ;  /* 0x000000ffff368224 */ /* 0x000fe200078e0a36 */
[C---:B------:R-:W-:Y:S01]  /*1ed0*/  ISETP.GT.U32.AND P0, PT, R3.reuse, R6, PT ;  /* 0x000000060300720c */ /* 0x040fe20003f04070 */
[----:B------:R-:W-:Y:S01]  /*1ee0*/  @!P2 IMAD.MOV R56, RZ, RZ, -R56 ;  /* 0x000000ffff38a224 */ /* 0x000fe200078e0a38 */
[----:B------:R-:W-:Y:S01]  /*1ef0*/  ISETP.GT.U32.AND P2, PT, R3, R68, PT ;  /* 0x000000440300720c */ /* 0x000fe20003f44070 */
[----:B------:R-:W-:Y:S02]  /*1f00*/  IMAD.MOV R15, RZ, RZ, -R15 ;  /* 0x000000ffff0f7224 */ /* 0x000fe400078e0a0f */
[----:B------:R-:W-:-:S02]  /*1f10*/  @!P3 IMAD.IADD R60, R60, 0x1, -R3 ;  /* 0x000000013c3cb824 */ /* 0x000fc400078e0a03 */
[----:B------:R-:W-:Y:S02]  /*1f20*/  IMAD R17, R72, R15, R17 ;  /* 0x0000000f48117224 */ /* 0x000fe400078e0211 */
[--C-:B------:R-:W-:Y:S01]  /*1f30*/  @!P1 IMAD.IADD R62, R62, 0x1, -R3.reuse ;  /* 0x000000013e3e9824 */ /* 0x100fe200078e0a03 */
[----:B------:R-:W-:Y:S01]  /*1f40*/  ISETP.GE.AND P1, PT, R29, RZ, PT ;  /* 0x000000ff1d00720c */ /* 0x000fe20003f26270 */
[--C-:B------:R-:W-:Y:S01]  /*1f50*/  @!P4 IMAD.IADD R64, R64, 0x1, -R3.reuse ;  /* 0x000000014040c824 */ /* 0x100fe200078e0a03 */
[----:B------:R-:W-:Y:S01]  /*1f60*/  ISETP.GT.U32.AND P3, PT, R72, R17, PT ;  /* 0x000000114800720c */ /* 0x000fe20003f64070 */
[--C-:B------:R-:W-:Y:S01]  /*1f70*/  @!P0 IMAD.IADD R6, R6, 0x1, -R3.reuse ;  /* 0x0000000106068824 */ /* 0x100fe200078e0a03 */
[----:B------:R-:W-:Y:S01]  /*1f80*/  ISETP.GE.AND P4, PT, R31, RZ, PT ;  /* 0x000000ff1f00720c */ /* 0x000fe20003f86270 */
[--C-:B------:R-:W-:Y:S01]  /*1f90*/  @!P5 IMAD.IADD R66, R66, 0x1, -R3.reuse ;  /* 0x000000014242d824 */ /* 0x100fe200078e0a03 */
[----:B------:R-:W-:Y:S01]  /*1fa0*/  ISETP.GE.AND P0, PT, R33, RZ, PT ;  /* 0x000000ff2100720c */ /* 0x000fe20003f06270 */
[----:B------:R-:W-:Y:S01]  /*1fb0*/  @!P2 IMAD.IADD R68, R68, 0x1, -R3 ;  /* 0x000000014444a824 */ /* 0x000fe200078e0a03 */
[----:B------:R-:W-:Y:S01]  /*1fc0*/  ISETP.GE.AND P5, PT, R35, RZ, PT ;  /* 0x000000ff2300720c */ /* 0x000fe20003fa6270 */
[----:B------:R-:W-:Y:S01]  /*1fd0*/  @!P6 IMAD.MOV R58, RZ, RZ, -R58 ;  /* 0x000000ffff3ae224 */ /* 0x000fe200078e0a3a */
[----:B------:R-:W-:Y:S01]  /*1fe0*/  ISETP.GE.AND P2, PT, R37, RZ, PT ;  /* 0x000000ff2500720c */ /* 0x000fe20003f46270 */
[C---:B------:R-:W-:Y:S01]  /*1ff0*/  IMAD R2, R7.reuse, 0x40, R2 ;  /* 0x0000004007027824 */ /* 0x040fe200078e0202 */
[----:B------:R-:W-:Y:S01]  /*2000*/  ISETP.GE.AND P6, PT, R4, RZ, PT ;  /* 0x000000ff0400720c */ /* 0x000fe20003fc6270 */
[----:B------:R-:W-:-:S02]  /*2010*/  IMAD.SHL.U32 R4, R7, 0x10, RZ ;  /* 0x0000001007047824 */ /* 0x000fc400078e00ff */
[----:B------:R-:W-:Y:S02]  /*2020*/  IMAD.SHL.U32 R3, R161, 0x2, RZ ;  /* 0x00000002a1037824 */ /* 0x000fe400078e00ff */
[----:B------:R-:W-:Y:S01]  /*2030*/  IMAD.MOV.U32 R70, RZ, RZ, R6 ;  /* 0x000000ffff467224 */ /* 0x000fe200078e0006 */
[--C-:B------:R-:W-:Y:S01]  /*2040*/  LOP3.LUT R4, R4, 0x30, R111.reuse, 0x78, !PT ;  /* 0x0000003004047812 */ /* 0x100fe200078e786f */
[----:B------:R-:W-:Y:S01]  /*2050*/  @!P3 IMAD.IADD R17, R17, 0x1, -R72 ;  /* 0x000000011111b824 */ /* 0x000fe200078e0a48 */
[----:B------:R-:W-:Y:S01]  /*2060*/  LOP3.LUT R114, R114, R3, RZ, 0x3c, !PT ;  /* 0x0000000372727212 */ /* 0x000fe200078e3cff */
[----:B------:R-:W-:Y:S01]  /*2070*/  IMAD R115, R7, 0x4, R110 ;  /* 0x0000000407737824 */ /* 0x000fe200078e026e */
[----:B------:R-:W-:Y:S01]  /*2080*/  LOP3.LUT R7, R2, 0x10, R111, 0x78, !PT ;  /* 0x0000001002077812 */ /* 0x000fe200078e786f */
[----:B------:R-:W-:Y:S01]  /*2090*/  @!P1 IMAD.MOV R60, RZ, RZ, -R60 ;  /* 0x000000ffff3c9224 */ /* 0x000fe200078e0a3c */
[----:B------:R-:W-:Y:S01]  /*20a0*/  ISETP.NE.AND P1, PT, RZ, c[0x0][0x17c], PT ;  /* 0x00005f00ff007a0c */ /* 0x000fe20003f25270 */
[----:B------:R-:W-:Y:S01]  /*20b0*/  @!P4 IMAD.MOV R62, RZ, RZ, -R62 ;  /* 0x000000ffff3ec224 */ /* 0x000fe200078e0a3e */
[----:B------:R-:W-:Y:S01]  /*20c0*/  LOP3.LUT R3, RZ, c[0x0][0x17c], RZ, 0x33, !PT ;  /* 0x00005f00ff037a12 */ /* 0x000fe200078e33ff */
[----:B------:R-:W-:Y:S01]  /*20d0*/  @!P0 IMAD.MOV R64, RZ, RZ, -R64 ;  /* 0x000000ffff408224 */ /* 0x000fe200078e0a40 */
[----:B------:R-:W-:Y:S01]  /*20e0*/  ISETP.GT.U32.AND P3, PT, R72, R17, PT ;  /* 0x000000114800720c */ /* 0x000fe20003f64070 */
[----:B------:R-:W-:Y:S01]  /*20f0*/  @!P5 IMAD.MOV R66, RZ, RZ, -R66 ;  /* 0x000000ffff42d224 */ /* 0x000fe200078e0a42 */
[----:B------:R-:W-:Y:S01]  /*2100*/  LOP3.LUT R116, R7, 0x200, R116, 0xf8, !PT ;  /* 0x0000020007747812 */ /* 0x000fe200078ef874 */
[----:B------:R-:W-:Y:S01]  /*2110*/  @!P2 IMAD.MOV R68, RZ, RZ, -R68 ;  /* 0x000000ffff44a224 */ /* 0x000fe200078e0a44 */
[C---:B------:R-:W-:Y:S01]  /*2120*/  SEL R8, R3.reuse, R8, !P1 ;  /* 0x0000000803087207 */ /* 0x040fe20004800000 */
[----:B------:R-:W-:Y:S01]  /*2130*/  @!P6 IMAD.MOV R70, RZ, RZ, -R70 ;  /* 0x000000ffff46e224 */ /* 0x000fe200078e0a46 */
[----:B------:R-:W-:Y:S01]  /*2140*/  SEL R12, R3, R12, !P1 ;  /* 0x0000000c030c7207 */ /* 0x000fe20004800000 */
[----:B------:R-:W-:Y:S01]  /*2150*/  IMAD.U32 R115, R115, 0x20, R4 ;  /* 0x0000002073737824 */ /* 0x000fe200078e0004 */
[C---:B------:R-:W-:Y:S01]  /*2160*/  SEL R10, R3.reuse, R10, !P1 ;  /* 0x0000000a030a7207 */ /* 0x040fe20004800000 */
[----:B------:R-:W-:Y:S01]  /*2170*/  IMAD R8, R8, c[0x0][0x190], RZ ;  /* 0x0000640008087a24 */ /* 0x000fe200078e02ff */
[C---:B------:R-:W-:Y:S01]  /*2180*/  SEL R14, R3.reuse, R14, !P1 ;  /* 0x0000000e030e7207 */ /* 0x040fe20004800000 */
[----:B------:R-:W-:Y:S01]  /*2190*/  IMAD R12, R12, c[0x0][0x190], RZ ;  /* 0x000064000c0c7a24 */ /* 0x000fe200078e02ff */
[----:B------:R-:W-:Y:S01]  /*21a0*/  SEL R16, R3, R16, !P1 ;  /* 0x0000001003107207 */ /* 0x000fe20004800000 */
[----:B------:R-:W-:Y:S01]  /*21b0*/  @!P3 IMAD.IADD R17, R17, 0x1, -R72 ;  /* 0x000000011111b824 */ /* 0x000fe200078e0a48 */
[C---:B------:R-:W-:Y:S01]  /*21c0*/  SEL R18, R3.reuse, R18, !P1 ;  /* 0x0000001203127207 */ /* 0x040fe20004800000 */
[----:B------:R-:W-:Y:S01]  /*21d0*/  IMAD R10, R10, c[0x0][0x190], RZ ;  /* 0x000064000a0a7a24 */ /* 0x000fe200078e02ff */
        /* <DEDUP_REMOVED lines=16> */
[----:B------:R-:W-:Y:S01]  /*22e0*/  SEL R36, R3, R36, !P1 ;  /* 0x0000002403247207 */ /* 0x000fe20004800000 */
[----:B------:R-:W-:Y:S01]  /*22f0*/  IMAD R7, R7, c[0x0][0x190], RZ ;  /* 0x0000640007077a24 */ /* 0x000fe200078e02ff */
[----:B------:R-:W-:Y:S01]  /*2300*/  SEL R38, R3, R38, !P1 ;  /* 0x0000002603267207 */ /* 0x000fe20004800000 */
[----:B------:R-:W-:Y:S01]  /*2310*/  IMAD R9, R9, c[0x0][0x190], RZ ;  /* 0x0000640009097a24 */ /* 0x000fe200078e02ff */
[----:B------:R-:W-:Y:S01]  /*2320*/  SEL R40, R3, R40, !P1 ;  /* 0x0000002803287207 */ /* 0x000fe20004800000 */
        /* <DEDUP_REMOVED lines=31> */
[----:B------:R-:W-:Y:S01]  /*2520*/  ISETP.GE.AND P1, PT, R108, RZ, PT ;  /* 0x000000ff6c00720c */ /* 0x000fe20003f26270 */
[----:B------:R-:W-:Y:S01]  /*2530*/  IMAD R53, R68, c[0x0][0x190], RZ ;  /* 0x0000640044357a24 */ /* 0x000fe200078e02ff */
[----:B------:R-:W-:Y:S01]  /*2540*/  ISETP.NE.AND P0, PT, RZ, c[0x0][0x178], PT ;  /* 0x00005e00ff007a0c */ /* 0x000fe20003f05270 */
[----:B------:R-:W-:Y:S01]  /*2550*/  IMAD R51, R3, c[0x0][0x190], RZ ;  /* 0x0000640003337a24 */ /* 0x000fe200078e02ff */
[----:B------:R-:W-:Y:S01]  /*2560*/  LEA R154, P2, R8, c[0x0][0x168], 0x1 ;  /* 0x00005a00089a7a11 */ /* 0x000fe200078408ff */
[----:B------:R-:W-:Y:S01]  /*2570*/  IMAD R55, R60, c[0x0][0x190], RZ ;  /* 0x000064003c377a24 */ /* 0x000fe200078e02ff */
[----:B------:R-:W-:Y:S01]  /*2580*/  LEA R104, P3, R12, c[0x0][0x168], 0x1 ;  /* 0x00005a000c687a11 */ /* 0x000fe200078608ff */
[----:B------:R-:W-:Y:S01]  /*2590*/  CS2R R20, SRZ ;  /* 0x0000000000147805 */ /* 0x000fe2000001ff00 */
[----:B------:R-:W-:Y:S01]  /*25a0*/  LEA R102, P4, R10, c[0x0][0x168], 0x1 ;  /* 0x00005a000a667a11 */ /* 0x000fe200078808ff */
[----:B------:R-:W-:Y:S01]  /*25b0*/  CS2R R22, SRZ ;  /* 0x0000000000167805 */ /* 0x000fe2000001ff00 */
[----:B------:R-:W-:Y:S01]  /*25c0*/  LEA R106, P5, R14, c[0x0][0x168], 0x1 ;  /* 0x00005a000e6a7a11 */ /* 0x000fe200078a08ff */
[----:B------:R-:W-:Y:S01]  /*25d0*/  CS2R R28, SRZ ;  /* 0x00000000001c7805 */ /* 0x000fe2000001ff00 */
[----:B------:R-:W-:Y:S01]  /*25e0*/  LEA.HI.X.SX32 R155, R8, c[0x0][0x16c], 0x1, P2 ;  /* 0x00005b00089b7a11 */ /* 0x000fe200010f0eff */
[----:B------:R-:W-:Y:S01]  /*25f0*/  @!P1 IMAD.MOV R17, RZ, RZ, -R17 ;  /* 0x000000ffff119224 */ /* 0x000fe200078e0a11 */
[----:B------:R-:W-:Y:S01]  /*2600*/  LEA.HI.X.SX32 R105, R12, c[0x0][0x16c], 0x1, P3 ;  /* 0x00005b000c697a11 */ /* 0x000fe200018f0eff */
[----:B------:R-:W-:Y:S01]  /*2610*/  CS2R R30, SRZ ;  /* 0x00000000001e7805 */ /* 0x000fe2000001ff00 */
[----:B------:R-:W-:Y:S01]  /*2620*/  @!P0 LOP3.LUT R17, RZ, c[0x0][0x178], RZ, 0x33, !PT ;  /* 0x00005e00ff118a12 */ /* 0x000fe200078e33ff */
[----:B------:R-:W-:Y:S01]  /*2630*/  CS2R R32, SRZ ;  /* 0x0000000000207805 */ /* 0x000fe2000001ff00 */
[----:B------:R-:W-:Y:S01]  /*2640*/  LEA.HI.X.SX32 R103, R10, c[0x0][0x16c], 0x1, P4 ;  /* 0x00005b000a677a11 */ /* 0x000fe200020f0eff */
[----:B------:R-:W-:Y:S01]  /*2650*/  CS2R R34, SRZ ;  /* 0x0000000000227805 */ /* 0x000fe2000001ff00 */
[----:B------:R-:W-:Y:S01]  /*2660*/  LEA.HI.X.SX32 R107, R14, c[0x0][0x16c], 0x1, P5 ;  /* 0x00005b000e6b7a11 */ /* 0x000fe200028f0eff */
[----:B------:R-:W-:Y:S01]  /*2670*/  IMAD R17, R17, c[0x0][0x184], RZ ;  /* 0x0000610011117a24 */ /* 0x000fe200078e02ff */
[----:B------:R-:W-:Y:S01]  /*2680*/  LEA R156, P6, R16, c[0x0][0x168], 0x1 ;  /* 0x00005a00109c7a11 */ /* 0x000fe200078c08ff */
[----:B------:R-:W-:Y:S01]  /*2690*/  CS2R R44, SRZ ;  /* 0x00000000002c7805 */ /* 0x000fe2000001ff00 */
[----:B------:R-:W-:Y:S01]  /*26a0*/  LEA R98, P0, R18, c[0x0][0x168], 0x1 ;  /* 0x00005a0012627a11 */ /* 0x000fe200078008ff */
[----:B------:R-:W-:Y:S01]  /*26b0*/  CS2R R46, SRZ ;  /* 0x00000000002e7805 */ /* 0x000fe2000001ff00 */
[----:B------:R-:W-:-:S02]  /*26c0*/  LEA R2, P1, R17, c[0x0][0x160], 0x1 ;  /* 0x0000580011027a11 */ /* 0x000fc400078208ff */
[----:B------:R-:W-:Y:S02]  /*26d0*/  LEA R94, P2, R4, c[0x0][0x168], 0x1 ;  /* 0x00005a00045e7a11 */ /* 0x000fe400078408ff */
[----:B------:R-:W-:Y:S02]  /*26e0*/  LEA.HI.X.SX32 R3, R17, c[0x0][0x164], 0x1, P1 ;  /* 0x0000590011037a11 */ /* 0x000fe400008f0eff */
[----:B------:R-:W-:Y:S02]  /*26f0*/  LEA R100, P1, R101, c[0x0][0x168], 0x1 ;  /* 0x00005a0065647a11 */ /* 0x000fe400078208ff */
[----:B------:R-:W-:Y:S02]  /*2700*/  LEA R96, P3, R24, c[0x0][0x168], 0x1 ;  /* 0x00005a0018607a11 */ /* 0x000fe400078608ff */
[----:B------:R-:W-:Y:S02]  /*2710*/  LEA R90, P4, R26, c[0x0][0x168], 0x1 ;  /* 0x00005a001a5a7a11 */ /* 0x000fe400078808ff */
[----:B------:R-:W-:-:S02]  /*2720*/  LEA R92, P5, R6, c[0x0][0x168], 0x1 ;  /* 0x00005a00065c7a11 */ /* 0x000fc400078a08ff */
[----:B------:R-:W-:Y:S02]  /*2730*/  LEA.HI.X.SX32 R157, R16, c[0x0][0x16c], 0x1, P6 ;  /* 0x00005b00109d7a11 */ /* 0x000fe400030f0eff */
[----:B------:R-:W-:Y:S02]  /*2740*/  LEA.HI.X.SX32 R99, R18, c[0x0][0x16c], 0x1, P0 ;  /* 0x00005b0012637a11 */ /* 0x000fe400000f0eff */
[----:B------:R-:W-:Y:S02]  /*2750*/  LEA.HI.X.SX32 R101, R101, c[0x0][0x16c], 0x1, P1 ;  /* 0x00005b0065657a11 */ /* 0x000fe400008f0eff */
[----:B------:R-:W-:Y:S02]  /*2760*/  LEA.HI.X.SX32 R95, R4, c[0x0][0x16c], 0x1, P2 ;  /* 0x00005b00045f7a11 */ /* 0x000fe400010f0eff */
[----:B------:R-:W-:Y:S02]  /*2770*/  LEA.HI.X.SX32 R97, R24, c[0x0][0x16c], 0x1, P3 ;  /* 0x00005b0018617a11 */ /* 0x000fe400018f0eff */
[----:B------:R-:W-:-:S02]  /*2780*/  LEA.HI.X.SX32 R91, R26, c[0x0][0x16c], 0x1, P4 ;  /* 0x00005b001a5b7a11 */ /* 0x000fc400020f0eff */
[----:B------:R-:W-:Y:S02]  /*2790*/  LEA.HI.X.SX32 R93, R6, c[0x0][0x16c], 0x1, P5 ;  /* 0x00005b00065d7a11 */ /* 0x000fe400028f0eff */
[----:B------:R-:W-:Y:S02]  /*27a0*/  LEA R86, P6, R7, c[0x0][0x168], 0x1 ;  /* 0x00005a0007567a11 */ /* 0x000fe400078c08ff */
[----:B------:R-:W-:Y:S02]  /*27b0*/  LEA R88, P0, R9, c[0x0][0x168], 0x1 ;  /* 0x00005a0009587a11 */ /* 0x000fe400078008ff */
[----:B------:R-:W-:Y:S02]  /*27c0*/  LEA R84, P1, R11, c[0x0][0x168], 0x1 ;  /* 0x00005a000b547a11 */ /* 0x000fe400078208ff */
[----:B------:R-:W-:Y:S02]  /*27d0*/  LEA R82, P2, R36, c[0x0][0x168], 0x1 ;  /* 0x00005a0024527a11 */ /* 0x000fe400078408ff */
[----:B------:R-:W-:-:S02]  /*27e0*/  LEA R76, P3, R38, c[0x0][0x168], 0x1 ;  /* 0x00005a00264c7a11 */ /* 0x000fc400078608ff */
[----:B------:R-:W-:Y:S02]  /*27f0*/  LEA R80, P4, R40, c[0x0][0x168], 0x1 ;  /* 0x00005a0028507a11 */ /* 0x000fe400078808ff */
[----:B------:R-:W-:Y:S02]  /*2800*/  LEA R78, P5, R42, c[0x0][0x168], 0x1 ;  /* 0x00005a002a4e7a11 */ /* 0x000fe400078a08ff */
[----:B------:R-:W-:Y:S02]  /*2810*/  LEA.HI.X.SX32 R87, R7, c[0x0][0x16c], 0x1, P6 ;  /* 0x00005b0007577a11 */ /* 0x000fe400030f0eff */
[----:B------:R-:W-:Y:S02]  /*2820*/  LEA.HI.X.SX32 R89, R9, c[0x0][0x16c], 0x1, P0 ;  /* 0x00005b0009597a11 */ /* 0x000fe400000f0eff */
[----:B------:R-:W-:Y:S02]  /*2830*/  LEA.HI.X.SX32 R85, R11, c[0x0][0x16c], 0x1, P1 ;  /* 0x00005b000b557a11 */ /* 0x000fe400008f0eff */
[----:B------:R-:W-:-:S02]  /*2840*/  LEA.HI.X.SX32 R83, R36, c[0x0][0x16c], 0x1, P2 ;  /* 0x00005b0024537a11 */ /* 0x000fc400010f0eff */
[----:B------:R-:W-:Y:S02]  /*2850*/  LEA.HI.X.SX32 R77, R38, c[0x0][0x16c], 0x1, P3 ;  /* 0x00005b00264d7a11 */ /* 0x000fe400018f0eff */
[----:B------:R-:W-:Y:S02]  /*2860*/  LEA.HI.X.SX32 R81, R40, c[0x0][0x16c], 0x1, P4 ;  /* 0x00005b0028517a11 */ /* 0x000fe400020f0eff */
[----:B------:R-:W-:Y:S02]  /*2870*/  LEA.HI.X.SX32 R79, R42, c[0x0][0x16c], 0x1, P5 ;  /* 0x00005b002a4f7a11 */ /* 0x000fe400028f0eff */
[----:B------:R-:W-:Y:S02]  /*2880*/  LEA R72, P6, R13, c[0x0][0x168], 0x1 ;  /* 0x00005a000d487a11 */ /* 0x000fe400078c08ff */
[----:B------:R-:W-:Y:S02]  /*2890*/  LEA R74, P0, R15, c[0x0][0x168], 0x1 ;  /* 0x00005a000f4a7a11 */ /* 0x000fe400078008ff */
[----:B------:R-:W-:-:S02]  /*28a0*/  LEA R62, P1, R48, c[0x0][0x168], 0x1 ;  /* 0x00005a00303e7a11 */ /* 0x000fc400078208ff */
[----:B------:R-:W-:Y:S02]  /*28b0*/  LEA R64, P2, R50, c[0x0][0x168], 0x1 ;  /* 0x00005a0032407a11 */ /* 0x000fe400078408ff */
[----:B------:R-:W-:Y:S02]  /*28c0*/  LEA R66, P3, R67, c[0x0][0x168], 0x1 ;  /* 0x00005a0043427a11 */ /* 0x000fe400078608ff */
[----:B------:R-:W-:Y:S02]  /*28d0*/  LEA R68, P4, R69, c[0x0][0x168], 0x1 ;  /* 0x00005a0045447a11 */ /* 0x000fe400078808ff */
[----:B------:R-:W-:Y:S02]  /*28e0*/  LEA R70, P5, R71, c[0x0][0x168], 0x1 ;  /* 0x00005a0047467a11 */ /* 0x000fe400078a08ff */
[----:B------:R-:W-:Y:S02]  /*28f0*/  LEA.HI.X.SX32 R73, R13, c[0x0][0x16c], 0x1, P6 ;  /* 0x00005b000d497a11 */ /* 0x000fe400030f0eff */
[----:B------:R-:W-:-:S02]  /*2900*/  LEA.HI.X.SX32 R75, R15, c[0x0][0x16c], 0x1, P0 ;  /* 0x00005b000f4b7a11 */ /* 0x000fc400000f0eff */
[----:B------:R-:W-:Y:S02]  /*2910*/  LEA.HI.X.SX32 R63, R48, c[0x0][0x16c], 0x1, P1 ;  /* 0x00005b00303f7a11 */ /* 0x000fe400008f0eff */
[----:B------:R-:W-:Y:S02]  /*2920*/  LEA.HI.X.SX32 R65, R50, c[0x0][0x16c], 0x1, P2 ;  /* 0x00005b0032417a11 */ /* 0x000fe400010f0eff */
[----:B------:R-:W-:Y:S02]  /*2930*/  LEA.HI.X.SX32 R67, R67, c[0x0][0x16c], 0x1, P3 ;  /* 0x00005b0043437a11 */ /* 0x000fe400018f0eff */
[----:B------:R-:W-:Y:S02]  /*2940*/  LEA.HI.X.SX32 R69, R69, c[0x0][0x16c], 0x1, P4 ;  /* 0x00005b0045457a11 */ /* 0x000fe400020f0eff */
[----:B------:R-:W-:Y:S02]  /*2950*/  LEA.HI.X.SX32 R71, R71, c[0x0][0x16c], 0x1, P5 ;  /* 0x00005b0047477a11 */ /* 0x000fe400028f0eff */
[----:B------:R-:W-:-:S02]  /*2960*/  LEA R52, P6, R181, c[0x0][0x168], 0x1 ;  /* 0x00005a00b5347a11 */ /* 0x000fc400078c08ff */
[----:B------:R-:W-:Y:S02]  /*2970*/  LEA R54, P0, R55, c[0x0][0x168], 0x1 ;  /* 0x00005a0037367a11 */ /* 0x000fe400078008ff */
[----:B------:R-:W-:Y:S02]  /*2980*/  LEA R56, P1, R57, c[0x0][0x168], 0x1 ;  /* 0x00005a0039387a11 */ /* 0x000fe400078208ff */
[----:B------:R-:W-:Y:S02]  /*2990*/  LEA R58, P2, R59, c[0x0][0x168], 0x1 ;  /* 0x00005a003b3a7a11 */ /* 0x000fe400078408ff */
[----:B------:R-:W-:Y:S02]  /*29a0*/  LEA R60, P3, R61, c[0x0][0x168], 0x1 ;  /* 0x00005a003d3c7a11 */ /* 0x000fe400078608ff */
[----:B------:R-:W-:Y:S02]  /*29b0*/  LEA R16, P4, R53, c[0x0][0x168], 0x1 ;  /* 0x00005a0035107a11 */ /* 0x000fe400078808ff */
[----:B------:R-:W-:-:S02]  /*29c0*/  LEA R50, P5, R51, c[0x0][0x168], 0x1 ;  /* 0x00005a0033327a11 */ /* 0x000fc400078a08ff */
[C---:B------:R-:W-:Y:S02]  /*29d0*/  LOP3.LUT R118, R114.reuse, 0x20, RZ, 0x3c, !PT ;  /* 0x0000002072767812 */ /* 0x040fe400078e3cff */
[C---:B------:R-:W-:Y:S02]  /*29e0*/  LOP3.LUT R120, R114.reuse, 0x40, RZ, 0x3c, !PT ;  /* 0x0000004072787812 */ /* 0x040fe400078e3cff */
[----:B------:R-:W-:Y:S02]  /*29f0*/  LOP3.LUT R122, R114, 0x60, RZ, 0x3c, !PT ;  /* 0x00000060727a7812 */ /* 0x000fe400078e3cff */
[----:B------:R-:W-:Y:S02]  /*2a00*/  LOP3.LUT R124, R115, 0x40, RZ, 0x3c, !PT ;  /* 0x00000040737c7812 */ /* 0x000fe400078e3cff */
[----:B------:R-:W-:Y:S02]  /*2a10*/  LOP3.LUT R126, R116, 0x20, RZ, 0x3c, !PT ;  /* 0x00000020747e7812 */ /* 0x000fe400078e3cff */
[----:B------:R-:W-:-:S02]  /*2a20*/  LEA.HI.X.SX32 R181, R181, c[0x0][0x16c], 0x1, P6 ;  /* 0x00005b00b5b57a11 */ /* 0x000fc400030f0eff */
[----:B------:R-:W-:Y:S02]  /*2a30*/  LEA.HI.X.SX32 R55, R55, c[0x0][0x16c], 0x1, P0 ;  /* 0x00005b0037377a11 */ /* 0x000fe400000f0eff */
[----:B------:R-:W-:Y:S02]  /*2a40*/  LEA.HI.X.SX32 R57, R57, c[0x0][0x16c], 0x1, P1 ;  /* 0x00005b0039397a11 */ /* 0x000fe400008f0eff */
[----:B------:R-:W-:Y:S02]  /*2a50*/  LEA.HI.X.SX32 R59, R59, c[0x0][0x16c], 0x1, P2 ;  /* 0x00005b003b3b7a11 */ /* 0x000fe400010f0eff */
[----:B------:R-:W-:Y:S02]  /*2a60*/  LEA.HI.X.SX32 R61, R61, c[0x0][0x16c], 0x1, P3 ;  /* 0x00005b003d3d7a11 */ /* 0x000fe400018f0eff */
[----:B------:R-:W-:Y:S02]  /*2a70*/  LEA.HI.X.SX32 R53, R53, c[0x0][0x16c], 0x1, P4 ;  /* 0x00005b0035357a11 */ /* 0x000fe400020f0eff */
[----:B------:R-:W-:-:S02]  /*2a80*/  LEA.HI.X.SX32 R51, R51, c[0x0][0x16c], 0x1, P5 ;  /* 0x00005b0033337a11 */ /* 0x000fc400028f0eff */
.L_x_3:
[----:B------:R-:W-:Y:S01]  /*2a90*/  ISETP.GE.AND P0, PT, R109, UR4, PT ;  /* 0x000000046d007c0c */ /* 0x000fe2000bf06270 */
[----:B------:R-:W-:Y:S01]  /*2aa0*/  IMAD.WIDE R4, R117, 0x2, R2 ;  /* 0x0000000275047825 */ /* 0x000fe200078e0202 */
[----:B------:R-:W-:-:S02]  /*2ab0*/  ISETP.GE.AND P1, PT, R130, UR4, PT ;  /* 0x0000000482007c0c */ /* 0x000fc4000bf26270 */
[----:B------:R-:W-:Y:S01]  /*2ac0*/  ISETP.GE.AND P2, PT, R132, UR4, PT ;  /* 0x0000000484007c0c */ /* 0x000fe2000bf46270 */
[----:B------:R-:W-:Y:S01]  /*2ad0*/  IMAD.WIDE R6, R147, 0x2, R2 ;  /* 0x0000000293067825 */ /* 0x000fe200078e0202 */
[----:B------:R-:W-:Y:S02]  /*2ae0*/  PRMT R17, RZ, 0x7610, R17 ;  /* 0x00007610ff117816 */ /* 0x000fe40000000011 */
[----:B------:R-:W-:Y:S01]  /*2af0*/  PRMT R169, RZ, 0x7610, R169 ;  /* 0x00007610ffa97816 */ /* 0x000fe200000000a9 */
[----:B------:R-:W-:Y:S01]  /*2b00*/  IMAD.WIDE R10, R145, 0x2, R2 ;  /* 0x00000002910a7825 */ /* 0x000fe200078e0202 */
[----:B------:R-:W-:-:S03]  /*2b10*/  PRMT R19, RZ, 0x7610, R19 ;  /* 0x00007610ff137816 */ /* 0x000fc60000000013 */
[----:B------:R0:W2:Y:S01]  /*2b20*/  @!P0 LDG.E.U16 R17, [R4.64] ;  /* 0x0000000604118981 */ /* 0x0000a2000c1e1500 */
[----:B------:R-:W-:Y:S02]  /*2b30*/  ISETP.GE.AND P0, PT, R134, UR4, PT ;  /* 0x0000000486007c0c */ /* 0x000fe4000bf06270 */
[----:B------:R-:W-:Y:S01]  /*2b40*/  ISETP.GE.AND P3, PT, R136, UR4, PT ;  /* 0x0000000488007c0c */ /* 0x000fe2000bf66270 */
[----:B------:R1:W3:Y:S01]  /*2b50*/  @!P1 LDG.E.U16 R169, [R6.64] ;  /* 0x0000000606a99981 */ /* 0x0002e2000c1e1500 */
[----:B------:R-:W-:-:S03]  /*2b60*/  ISETP.GE.AND P1, PT, R138, UR4, PT ;  /* 0x000000048a007c0c */ /* 0x000fc6000bf26270 */
[----:B------:R4:W5:Y:S01]  /*2b70*/  @!P2 LDG.E.U16 R19, [R10.64] ;  /* 0x000000060a13a981 */ /* 0x000962000c1e1500 */
[----:B------:R-:W-:Y:S01]  /*2b80*/  ISETP.GE.AND P2, PT, R140, UR4, PT ;  /* 0x000000048c007c0c */ /* 0x000fe2000bf46270 */
[----:B0-----:R-:W-:Y:S01]  /*2b90*/  IMAD.WIDE R4, R143, 0x2, R2 ;  /* 0x000000028f047825 */ /* 0x001fe200078e0202 */
[----:B------:R-:W-:Y:S02]  /*2ba0*/  PRMT R167, RZ, 0x7610, R167 ;  /* 0x00007610ffa77816 */ /* 0x000fe400000000a7 */
[----:B------:R-:W-:Y:S01]  /*2bb0*/  PRMT R165, RZ, 0x7610, R165 ;  /* 0x00007610ffa57816 */ /* 0x000fe200000000a5 */
[----:B------:R-:W-:Y:S01]  /*2bc0*/  IMAD.WIDE R14, R139, 0x2, R2 ;  /* 0x000000028b0e7825 */ /* 0x000fe200078e0202 */
[----:B------:R-:W-:Y:S02]  /*2bd0*/  PRMT R27, RZ, 0x7610, R27 ;  /* 0x00007610ff1b7816 */ /* 0x000fe4000000001b */
[----:B------:R0:W3:Y:S01]  /*2be0*/  @!P0 LDG.E.U16 R167, [R4.64] ;  /* 0x0000000604a78981 */ /* 0x0000e2000c1e1500 */
[----:B-1----:R-:W-:Y:S01]  /*2bf0*/  IMAD.WIDE R6, R137, 0x2, R2 ;  /* 0x0000000289067825 */ /* 0x002fe200078e0202 */
[----:B------:R-:W-:-:S02]  /*2c00*/  ISETP.GE.AND P4, PT, R142, UR4, PT ;  /* 0x000000048e007c0c */ /* 0x000fc4000bf86270 */
[----:B------:R1:W3:Y:S01]  /*2c10*/  @!P1 LDG.E.U16 R165, [R14.64] ;  /* 0x000000060ea59981 */ /* 0x0002e2000c1e1500 */
[----:B------:R-:W-:Y:S01]  /*2c20*/  ISETP.GE.AND P0, PT, R144, UR4, PT ;  /* 0x0000000490007c0c */ /* 0x000fe2000bf06270 */
[----:B------:R-:W-:Y:S01]  /*2c30*/  IMAD.WIDE R8, R141, 0x2, R2 ;  /* 0x000000028d087825 */ /* 0x000fe200078e0202 */
[----:B------:R-:W-:Y:S01]  /*2c40*/  ISETP.GE.AND P1, PT, R146, UR4, PT ;  /* 0x0000000492007c0c */ /* 0x000fe2000bf26270 */
[----:B------:R0:W3:Y:S01]  /*2c50*/  @!P2 LDG.E.U16 R27, [R6.64] ;  /* 0x00000006061ba981 */ /* 0x0000e2000c1e1500 */
[----:B------:R-:W-:Y:S02]  /*2c60*/  ISETP.GE.AND P2, PT, R148, UR4, PT ;  /* 0x0000000494007c0c */ /* 0x000fe4000bf46270 */
[----:B------:R-:W-:Y:S01]  /*2c70*/  PRMT R25, RZ, 0x7610, R25 ;  /* 0x00007610ff197816 */ /* 0x000fe20000000019 */
[----:B----4-:R-:W-:Y:S01]  /*2c80*/  IMAD.WIDE R10, R135, 0x2, R2 ;  /* 0x00000002870a7825 */ /* 0x010fe200078e0202 */
[----:B------:R-:W-:Y:S02]  /*2c90*/  PRMT R163, RZ, 0x7610, R163 ;  /* 0x00007610ffa37816 */ /* 0x000fe400000000a3 */
[----:B------:R-:W-:Y:S01]  /*2ca0*/  PRMT R37, RZ, 0x7610, R37 ;  /* 0x00007610ff257816 */ /* 0x000fe20000000025 */
[----:B------:R-:W-:Y:S01]  /*2cb0*/  IMAD.WIDE R12, R133, 0x2, R2 ;  /* 0x00000002850c7825 */ /* 0x000fe200078e0202 */
[----:B------:R4:W3:Y:S01]  /*2cc0*/  @!P3 LDG.E.U16 R25, [R8.64] ;  /* 0x000000060819b981 */ /* 0x0008e2000c1e1500 */
[----:B------:R-:W-:-:S02]  /*2cd0*/  PRMT R43, RZ, 0x7610, R43 ;  /* 0x00007610ff2b7816 */ /* 0x000fc4000000002b */
[----:B-1----:R-:W-:Y:S01]  /*2ce0*/  PRMT R15, RZ, 0x7610, R15 ;  /* 0x00007610ff0f7816 */ /* 0x002fe2000000000f */
[--C-:B0-----:R-:W-:Y:S01]  /*2cf0*/  IMAD.WIDE R4, R131, 0x2, R2.reuse ;  /* 0x0000000283047825 */ /* 0x101fe200078e0202 */
[----:B------:R0:W3:Y:S04]  /*2d00*/  @!P4 LDG.E.U16 R163, [R10.64] ;  /* 0x000000060aa3c981 */ /* 0x0000e8000c1e1500 */
[----:B------:R1:W3:Y:S01]  /*2d10*/  @!P0 LDG.E.U16 R37, [R12.64] ;  /* 0x000000060c258981 */ /* 0x0002e2000c1e1500 */
[----:B----4-:R-:W-:Y:S01]  /*2d20*/  IMAD.WIDE R8, R129, 0x2, R2 ;  /* 0x0000000281087825 */ /* 0x010fe200078e0202 */
[----:B------:R-:W-:Y:S02]  /*2d30*/  ISETP.GE.AND P3, PT, R150, UR4, PT ;  /* 0x0000000496007c0c */ /* 0x000fe4000bf66270 */
[----:B------:R4:W3:Y:S01]  /*2d40*/  @!P1 LDG.E.U16 R43, [R4.64] ;  /* 0x00000006042b9981 */ /* 0x0008e2000c1e1500 */
[----:B------:R-:W-:-:S02]  /*2d50*/  ISETP.GE.AND P0, PT, R152, UR4, PT ;  /* 0x0000000498007c0c */ /* 0x000fc4000bf06270 */
[----:B------:R-:W-:Y:S01]  /*2d60*/  ISETP.GE.AND P1, PT, R158, UR4, PT ;  /* 0x000000049e007c0c */ /* 0x000fe2000bf26270 */
[----:B------:R0:W3:Y:S01]  /*2d70*/  @!P2 LDG.E.U16 R15, [R8.64] ;  /* 0x00000006080fa981 */ /* 0x0000e2000c1e1500 */
[----:B------:R-:W-:Y:S02]  /*2d80*/  ISETP.GE.AND P4, PT, R159, UR4, PT ;  /* 0x000000049f007c0c */ /* 0x000fe4000bf86270 */
[----:B------:R-:W-:Y:S01]  /*2d90*/  ISETP.GE.AND P2, PT, R160, UR4, PT ;  /* 0x00000004a0007c0c */ /* 0x000fe2000bf46270 */
[----:B------:R-:W-:Y:S01]  /*2da0*/  IMAD.WIDE R48, R127, 0x2, R2 ;  /* 0x000000027f307825 */ /* 0x000fe200078e0202 */
[----:B------:R-:W-:Y:S02]  /*2db0*/  PRMT R41, RZ, 0x7610, R41 ;  /* 0x00007610ff297816 */ /* 0x000fe40000000029 */
[----:B------:R-:W-:Y:S01]  /*2dc0*/  PRMT R171, RZ, 0x7610, R171 ;  /* 0x00007610ffab7816 */ /* 0x000fe200000000ab */
[----:B------:R-:W-:Y:S01]  /*2dd0*/  IMAD.WIDE R6, R125, 0x2, R2 ;  /* 0x000000027d067825 */ /* 0x000fe200078e0202 */
[----:B------:R-:W-:-:S02]  /*2de0*/  PRMT R39, RZ, 0x7610, R39 ;  /* 0x00007610ff277816 */ /* 0x000fc40000000027 */
[----:B------:R-:W-:Y:S01]  /*2df0*/  PRMT R173, RZ, 0x7610, R173 ;  /* 0x00007610ffad7816 */ /* 0x000fe200000000ad */
[----:B0-----:R-:W-:Y:S01]  /*2e00*/  IMAD.WIDE R10, R123, 0x2, R2 ;  /* 0x000000027b0a7825 */ /* 0x001fe200078e0202 */
[----:B------:R-:W-:Y:S01]  /*2e10*/  PRMT R175, RZ, 0x7610, R175 ;  /* 0x00007610ffaf7816 */ /* 0x000fe200000000af */
[----:B------:R0:W3:Y:S02]  /*2e20*/  @!P3 LDG.E.U16 R41, [R48.64] ;  /* 0x000000063029b981 */ /* 0x0000e4000c1e1500 */
[--C-:B-1----:R-:W-:Y:S02]  /*2e30*/  IMAD.WIDE R12, R121, 0x2, R2.reuse ;  /* 0x00000002790c7825 */ /* 0x102fe400078e0202 */
[----:B------:R1:W3:Y:S02]  /*2e40*/  @!P0 LDG.E.U16 R171, [R6.64] ;  /* 0x0000000606ab8981 */ /* 0x0002e4000c1e1500 */
[----:B----4-:R-:W-:Y:S02]  /*2e50*/  IMAD.WIDE R4, R119, 0x2, R2 ;  /* 0x0000000277047825 */ /* 0x010fe400078e0202 */
[----:B------:R4:W3:Y:S04]  /*2e60*/  @!P1 LDG.E.U16 R39, [R10.64] ;  /* 0x000000060a279981 */ /* 0x0008e8000c1e1500 */
[----:B------:R0:W3:Y:S04]  /*2e70*/  @!P4 LDG.E.U16 R173, [R12.64] ;  /* 0x000000060cadc981 */ /* 0x0000e8000c1e1500 */
[----:B------:R0:W3:Y:S04]  /*2e80*/  @!P2 LDG.E.U16 R175, [R4.64] ;  /* 0x0000000604afa981 */ /* 0x0000e8000c1e1500 */
[----:B------:R-:W-:Y:S01]  /*2e90*/  BAR.SYNC.DEFER_BLOCKING 0x0 ;  /* 0x0000000000007b1d */ /* 0x000fe20000010000 */
[----:B------:R-:W-:Y:S01]  /*2ea0*/  ISETP.GE.AND P0, PT, R161, UR4, PT ;  /* 0x00000004a1007c0c */ /* 0x000fe2000bf06270 */
[----:B------:R-:W-:Y:S01]  /*2eb0*/  IMAD.WIDE R8, R153, 0x2, R50 ;  /* 0x0000000299087825 */ /* 0x000fe200078e0232 */
[----:B------:R-:W-:-:S02]  /*2ec0*/  PRMT R177, RZ, 0x7610, R177 ;  /* 0x00007610ffb17816 */ /* 0x000fc400000000b1 */
[----:B------:R-:W-:Y:S01]  /*2ed0*/  PRMT R189, RZ, 0x7610, R189 ;  /* 0x00007610ffbd7816 */ /* 0x000fe200000000bd */
[----:B0-----:R-:W-:Y:S02]  /*2ee0*/  IMAD.MOV.U32 R48, RZ, RZ, R16 ;  /* 0x000000ffff307224 */ /* 0x001fe400078e0010 */
[----:B------:R-:W-:Y:S01]  /*2ef0*/  IMAD.MOV.U32 R49, RZ, RZ, R53 ;  /* 0x000000ffff317224 */ /* 0x000fe200078e0035 */
[----:B------:R-:W-:Y:S01]  /*2f00*/  PRMT R179, RZ, 0x7610, R179 ;  /* 0x00007610ffb37816 */ /* 0x000fe200000000b3 */
[----:B------:R-:W-:Y:S02]  /*2f10*/  IMAD.MOV.U32 R53, RZ, RZ, R181 ;  /* 0x000000ffff357224 */ /* 0x000fe400078e00b5 */
[C---:B-1----:R-:W-:Y:S01]  /*2f20*/  IMAD.WIDE R6, R153.reuse, 0x2, R48 ;  /* 0x0000000299067825 */ /* 0x042fe200078e0230 */
[----:B------:R-:W-:Y:S02]  /*2f30*/  PRMT R197, RZ, 0x7610, R197 ;  /* 0x00007610ffc57816 */ /* 0x000fe400000000c5 */
[----:B------:R-:W-:Y:S01]  /*2f40*/  PRMT R185, RZ, 0x7610, R185 ;  /* 0x00007610ffb97816 */ /* 0x000fe200000000b9 */
[----:B------:R0:W3:Y:S01]  /*2f50*/  @!P0 LDG.E.U16 R177, [R8.64] ;  /* 0x0000000608b18981 */ /* 0x0000e2000c1e1500 */
[----:B------:R-:W-:Y:S01]  /*2f60*/  PRMT R181, RZ, 0x7610, R181 ;  /* 0x00007610ffb57816 */ /* 0x000fe200000000b5 */
[C---:B------:R-:W-:Y:S01]  /*2f70*/  IMAD.WIDE R4, R153.reuse, 0x2, R60 ;  /* 0x0000000299047825 */ /* 0x040fe200078e023c */
[----:B------:R-:W-:Y:S01]  /*2f80*/  PRMT R187, RZ, 0x7610, R187 ;  /* 0x00007610ffbb7816 */ /* 0x000fe200000000bb */
[----:B------:R1:W3:Y:S01]  /*2f90*/  @!P0 LDG.E.U16 R179, [R6.64] ;  /* 0x0000000606b38981 */ /* 0x0002e2000c1e1500 */
[----:B------:R-:W-:Y:S01]  /*2fa0*/  PRMT R183, RZ, 0x7610, R183 ;  /* 0x00007610ffb77816 */ /* 0x000fe200000000b7 */
[C---:B----4-:R-:W-:Y:S01]  /*2fb0*/  IMAD.WIDE R10, R153.reuse, 0x2, R54 ;  /* 0x00000002990a7825 */ /* 0x050fe200078e0236 */
[----:B------:R-:W-:Y:S01]  /*2fc0*/  PRMT R205, RZ, 0x7610, R205 ;  /* 0x00007610ffcd7816 */ /* 0x000fe200000000cd */
[----:B------:R4:W3:Y:S02]  /*2fd0*/  @!P0 LDG.E.U16 R185, [R4.64] ;  /* 0x0000000604b98981 */ /* 0x0008e4000c1e1500 */
[C---:B0-----:R-:W-:Y:S01]  /*2fe0*/  IMAD.WIDE R8, R153.reuse, 0x2, R56 ;  /* 0x0000000299087825 */ /* 0x041fe200078e0238 */
[----:B------:R-:W-:Y:S01]  /*2ff0*/  PRMT R193, RZ, 0x7610, R193 ;  /* 0x00007610ffc17816 */ /* 0x000fe200000000c1 */
[----:B------:R0:W3:Y:S04]  /*3000*/  @!P0 LDG.E.U16 R187, [R10.64] ;  /* 0x000000060abb8981 */ /* 0x0000e8000c1e1500 */
[----:B------:R0:W3:Y:S01]  /*3010*/  @!P0 LDG.E.U16 R189, [R8.64] ;  /* 0x0000000608bd8981 */ /* 0x0000e2000c1e1500 */
[----:B-1----:R-:W-:-:S04]  /*3020*/  IMAD.WIDE R6, R153, 0x2, R58 ;  /* 0x0000000299067825 */ /* 0x002fc800078e023a */
[C---:B------:R-:W-:Y:S01]  /*3030*/  IMAD.WIDE R12, R153.reuse, 0x2, R52 ;  /* 0x00000002990c7825 */ /* 0x040fe200078e0234 */
[----:B------:R1:W3:Y:S03]  /*3040*/  @!P0 LDG.E.U16 R181, [R6.64] ;  /* 0x0000000606b58981 */ /* 0x0002e6000c1e1500 */
[----:B0-----:R-:W-:Y:S01]  /*3050*/  IMAD.WIDE R8, R153, 0x2, R66 ;  /* 0x0000000299087825 */ /* 0x001fe200078e0242 */
[----:B------:R0:W3:Y:S01]  /*3060*/  @!P0 LDG.E.U16 R183, [R12.64] ;  /* 0x000000060cb78981 */ /* 0x0000e2000c1e1500 */
[----:B------:R-:W-:-:S03]  /*3070*/  PRMT R199, RZ, 0x7610, R199 ;  /* 0x00007610ffc77816 */ /* 0x000fc600000000c7 */
[----:B------:R0:W3:Y:S01]  /*3080*/  @!P0 LDG.E.U16 R197, [R8.64] ;  /* 0x0000000608c58981 */ /* 0x0000e2000c1e1500 */
[----:B------:R-:W-:Y:S01]  /*3090*/  PRMT R195, RZ, 0x7610, R195 ;  /* 0x00007610ffc37816 */ /* 0x000fe200000000c3 */
[----:B----4-:R-:W-:Y:S01]  /*30a0*/  IMAD.WIDE R4, R153, 0x2, R70 ;  /* 0x0000000299047825 */ /* 0x010fe200078e0246 */
[----:B------:R-:W-:-:S03]  /*30b0*/  PRMT R191, RZ, 0x7610, R191 ;  /* 0x00007610ffbf7816 */ /* 0x000fc600000000bf */
[C---:B-1----:R-:W-:Y:S01]  /*30c0*/  IMAD.WIDE R6, R153.reuse, 0x2, R68 ;  /* 0x0000000299067825 */ /* 0x042fe200078e0244 */
[----:B------:R-:W-:Y:S01]  /*30d0*/  PRMT R219, RZ, 0x7610, R219 ;  /* 0x00007610ffdb7816 */ /* 0x000fe200000000db */
[----:B------:R1:W4:Y:S02]  /*30e0*/  @!P0 LDG.E.U16 R193, [R4.64] ;  /* 0x0000000604c18981 */ /* 0x000324000c1e1500 */
[C---:B0-----:R-:W-:Y:S01]  /*30f0*/  IMAD.WIDE R8, R153.reuse, 0x2, R78 ;  /* 0x0000000299087825 */ /* 0x041fe200078e024e */
[----:B------:R-:W-:Y:S01]  /*3100*/  PRMT R201, RZ, 0x7610, R201 ;  /* 0x00007610ffc97816 */ /* 0x000fe200000000c9 */
[----:B------:R0:W4:Y:S02]  /*3110*/  @!P0 LDG.E.U16 R199, [R6.64] ;  /* 0x0000000606c78981 */ /* 0x000124000c1e1500 */
[C---:B------:R-:W-:Y:S02]  /*3120*/  IMAD.WIDE R10, R153.reuse, 0x2, R64 ;  /* 0x00000002990a7825 */ /* 0x040fe400078e0240 */
[----:B------:R0:W4:Y:S02]  /*3130*/  @!P0 LDG.E.U16 R205, [R8.64] ;  /* 0x0000000608cd8981 */ /* 0x000124000c1e1500 */
[C---:B------:R-:W-:Y:S01]  /*3140*/  IMAD.WIDE R12, R153.reuse, 0x2, R62 ;  /* 0x00000002990c7825 */ /* 0x040fe200078e023e */
[----:B------:R-:W-:Y:S01]  /*3150*/  PRMT R203, RZ, 0x7610, R203 ;  /* 0x00007610ffcb7816 */ /* 0x000fe200000000cb */
[----:B------:R0:W4:Y:S01]  /*3160*/  @!P0 LDG.E.U16 R195, [R10.64] ;  /* 0x000000060ac38981 */ /* 0x000122000c1e1500 */
[----:B------:R-:W-:Y:S01]  /*3170*/  PRMT R209, RZ, 0x7610, R209 ;  /* 0x00007610ffd17816 */ /* 0x000fe200000000d1 */
[C---:B-1----:R-:W-:Y:S01]  /*3180*/  IMAD.WIDE R4, R153.reuse, 0x2, R74 ;  /* 0x0000000299047825 */ /* 0x042fe200078e024a */
[----:B------:R-:W-:Y:S01]  /*3190*/  PRMT R211, RZ, 0x7610, R211 ;  /* 0x00007610ffd37816 */ /* 0x000fe200000000d3 */
[----:B------:R1:W4:Y:S02]  /*31a0*/  @!P0 LDG.E.U16 R191, [R12.64] ;  /* 0x000000060cbf8981 */ /* 0x000324000c1e1500 */
[C---:B0-----:R-:W-:Y:S01]  /*31b0*/  IMAD.WIDE R8, R153.reuse, 0x2, R92 ;  /* 0x0000000299087825 */ /* 0x041fe200078e025c */
[----:B------:R-:W-:Y:S01]  /*31c0*/  PRMT R213, RZ, 0x7610, R213 ;  /* 0x00007610ffd57816 */ /* 0x000fe200000000d5 */
[----:B------:R0:W4:Y:S02]  /*31d0*/  @!P0 LDG.E.U16 R201, [R4.64] ;  /* 0x0000000604c98981 */ /* 0x000124000c1e1500 */
[----:B------:R-:W-:-:S02]  /*31e0*/  IMAD.WIDE R6, R153, 0x2, R72 ;  /* 0x0000000299067825 */ /* 0x000fc400078e0248 */
[----:B------:R0:W4:Y:S02]  /*31f0*/  @!P0 LDG.E.U16 R219, [R8.64] ;  /* 0x0000000608db8981 */ /* 0x000124000c1e1500 */
[C---:B------:R-:W-:Y:S01]  /*3200*/  IMAD.WIDE R10, R153.reuse, 0x2, R76 ;  /* 0x00000002990a7825 */ /* 0x040fe200078e024c */
[----:B------:R-:W-:Y:S01]  /*3210*/  PRMT R217, RZ, 0x7610, R217 ;  /* 0x00007610ffd97816 */ /* 0x000fe200000000d9 */
[----:B------:R0:W4:Y:S02]  /*3220*/  @!P0 LDG.E.U16 R203, [R6.64] ;  /* 0x0000000606cb8981 */ /* 0x000124000c1e1500 */
[----:B-1----:R-:W-:Y:S01]  /*3230*/  IMAD.WIDE R12, R153, 0x2, R82 ;  /* 0x00000002990c7825 */ /* 0x002fe200078e0252 */
[----:B------:R-:W-:Y:S01]  /*3240*/  PRMT R221, RZ, 0x7610, R221 ;  /* 0x00007610ffdd7816 */ /* 0x000fe200000000dd */
[----:B------:R1:W4:Y:S01]  /*3250*/  @!P0 LDG.E.U16 R209, [R10.64] ;  /* 0x000000060ad18981 */ /* 0x000322000c1e1500 */
[----:B------:R-:W-:Y:S01]  /*3260*/  PRMT R225, RZ, 0x7610, R225 ;  /* 0x00007610ffe17816 */ /* 0x000fe200000000e1 */
[----:B0-----:R-:W-:-:S02]  /*3270*/  IMAD.MOV.U32 R8, RZ, RZ, R104 ;  /* 0x000000ffff087224 */ /* 0x001fc400078e0068 */
[----:B------:R-:W-:Y:S01]  /*3280*/  IMAD.MOV.U32 R9, RZ, RZ, R105 ;  /* 0x000000ffff097224 */ /* 0x000fe200078e0069 */
[----:B------:R0:W4:Y:S01]  /*3290*/  @!P0 LDG.E.U16 R211, [R12.64] ;  /* 0x000000060cd38981 */ /* 0x000122000c1e1500 */
[----:B------:R-:W-:Y:S01]  /*32a0*/  IMAD.WIDE R4, R153, 0x2, R84 ;  /* 0x0000000299047825 */ /* 0x000fe200078e0254 */
[----:B------:R-:W-:-:S03]  /*32b0*/  PRMT R237, RZ, 0x7610, R237 ;  /* 0x00007610ffed7816 */ /* 0x000fc600000000ed */
[C---:B------:R-:W-:Y:S01]  /*32c0*/  IMAD.WIDE R6, R153.reuse, 0x2, R86 ;  /* 0x0000000299067825 */ /* 0x040fe200078e0256 */
[----:B------:R0:W4:Y:S03]  /*32d0*/  @!P0 LDG.E.U16 R213, [R4.64] ;  /* 0x0000000604d58981 */ /* 0x000126000c1e1500 */
[C---:B-1----:R-:W-:Y:S01]  /*32e0*/  IMAD.WIDE R10, R153.reuse, 0x2, R90 ;  /* 0x00000002990a7825 */ /* 0x042fe200078e025a */
[----:B------:R1:W4:Y:S03]  /*32f0*/  @!P0 LDG.E.U16 R217, [R6.64] ;  /* 0x0000000606d98981 */ /* 0x000326000c1e1500 */
[----:B0-----:R-:W-:Y:S01]  /*3300*/  IMAD.WIDE R12, R153, 0x2, R94 ;  /* 0x00000002990c7825 */ /* 0x001fe200078e025e */
[----:B------:R0:W4:Y:S03]  /*3310*/  @!P0 LDG.E.U16 R221, [R10.64] ;  /* 0x000000060add8981 */ /* 0x000126000c1e1500 */
[----:B------:R-:W-:Y:S01]  /*3320*/  IMAD.MOV.U32 R104, RZ, RZ, R102 ;  /* 0x000000ffff687224 */ /* 0x000fe200078e0066 */
[----:B------:R0:W4:Y:S01]  /*3330*/  @!P0 LDG.E.U16 R225, [R12.64] ;  /* 0x000000060ce18981 */ /* 0x000122000c1e1500 */
[----:B------:R-:W-:-:S02]  /*3340*/  IMAD.MOV.U32 R105, RZ, RZ, R103 ;  /* 0x000000ffff697224 */ /* 0x000fc400078e0067 */
[----:B------:R-:W-:Y:S02]  /*3350*/  IMAD.MOV.U32 R102, RZ, RZ, R106 ;  /* 0x000000ffff667224 */ /* 0x000fe400078e006a */
[----:B------:R-:W-:Y:S02]  /*3360*/  IMAD.MOV.U32 R103, RZ, RZ, R107 ;  /* 0x000000ffff677224 */ /* 0x000fe400078e006b */
[C---:B------:R-:W-:Y:S01]  /*3370*/  IMAD.WIDE R106, R153.reuse, 0x2, R8 ;  /* 0x00000002996a7825 */ /* 0x040fe200078e0208 */
[----:B------:R-:W-:Y:S02]  /*3380*/  PRMT R227, RZ, 0x7610, R227 ;  /* 0x00007610ffe37816 */ /* 0x000fe400000000e3 */
[----:B------:R-:W-:Y:S01]  /*3390*/  PRMT R229, RZ, 0x7610, R229 ;  /* 0x00007610ffe57816 */ /* 0x000fe200000000e5 */
[C---:B------:R-:W-:Y:S01]  /*33a0*/  IMAD.WIDE R4, R153.reuse, 0x2, R102 ;  /* 0x0000000299047825 */ /* 0x040fe200078e0266 */
[----:B------:R-:W-:Y:S01]  /*33b0*/  PRMT R233, RZ, 0x7610, R233 ;  /* 0x00007610ffe97816 */ /* 0x000fe200000000e9 */
[----:B------:R0:W4:Y:S01]  /*33c0*/  @!P0 LDG.E.U16 R237, [R106.64] ;  /* 0x000000066aed8981 */ /* 0x000122000c1e1500 */
[----:B------:R-:W-:Y:S01]  /*33d0*/  PRMT R235, RZ, 0x7610, R235 ;  /* 0x00007610ffeb7816 */ /* 0x000fe200000000eb */
[----:B-1----:R-:W-:Y:S01]  /*33e0*/  IMAD.WIDE R6, R153, 0x2, R100 ;  /* 0x0000000299067825 */ /* 0x002fe200078e0264 */
[----:B------:R-:W-:-:S02]  /*33f0*/  PRMT R207, RZ, 0x7610, R207 ;  /* 0x00007610ffcf7816 */ /* 0x000fc400000000cf */
[----:B------:R1:W4:Y:S01]  /*3400*/  @!P0 LDG.E.U16 R233, [R4.64] ;  /* 0x0000000604e98981 */ /* 0x000322000c1e1500 */
[C---:B0-----:R-:W-:Y:S01]  /*3410*/  IMAD.WIDE R10, R153.reuse, 0x2, R98 ;  /* 0x00000002990a7825 */ /* 0x041fe200078e0262 */
[----:B------:R-:W-:Y:S02]  /*3420*/  PRMT R215, RZ, 0x7610, R215 ;  /* 0x00007610ffd77816 */ /* 0x000fe400000000d7 */
[----:B------:R0:W4:Y:S01]  /*3430*/  @!P0 LDG.E.U16 R227, [R6.64] ;  /* 0x0000000606e38981 */ /* 0x000122000c1e1500 */
[C---:B------:R-:W-:Y:S01]  /*3440*/  IMAD.WIDE R12, R153.reuse, 0x2, R104 ;  /* 0x00000002990c7825 */ /* 0x040fe200078e0268 */
[----:B------:R-:W-:Y:S02]  /*3450*/  PRMT R223, RZ, 0x7610, R223 ;  /* 0x00007610ffdf7816 */ /* 0x000fe400000000df */
[----:B------:R0:W4:Y:S01]  /*3460*/  @!P0 LDG.E.U16 R229, [R10.64] ;  /* 0x000000060ae58981 */ /* 0x000122000c1e1500 */
[----:B------:R-:W-:Y:S02]  /*3470*/  IMAD.MOV.U32 R106, RZ, RZ, R156 ;  /* 0x000000ffff6a7224 */ /* 0x000fe400078e009c */
[----:B------:R-:W-:Y:S01]  /*3480*/  IMAD.MOV.U32 R107, RZ, RZ, R157 ;  /* 0x000000ffff6b7224 */ /* 0x000fe200078e009d */
[----:B------:R0:W4:Y:S01]  /*3490*/  @!P0 LDG.E.U16 R235, [R12.64] ;  /* 0x000000060ceb8981 */ /* 0x000122000c1e1500 */
[----:B------:R-:W-:Y:S01]  /*34a0*/  PRMT R231, RZ, 0x7610, R231 ;  /* 0x00007610ffe77816 */ /* 0x000fe200000000e7 */
[----:B-1----:R-:W-:Y:S01]  /*34b0*/  IMAD.WIDE R4, R153, 0x2, R80 ;  /* 0x0000000299047825 */ /* 0x002fe200078e0250 */
[----:B------:R-:W-:-:S03]  /*34c0*/  PRMT R239, RZ, 0x7610, R239 ;  /* 0x00007610ffef7816 */ /* 0x000fc600000000ef */
[C---:B0-----:R-:W-:Y:S01]  /*34d0*/  IMAD.WIDE R6, R153.reuse, 0x2, R88 ;  /* 0x0000000299067825 */ /* 0x041fe200078e0258 */
[----:B------:R-:W4:Y:S03]  /*34e0*/  @!P0 LDG.E.U16 R207, [R4.64] ;  /* 0x0000000604cf8981 */ /* 0x000f26000c1e1500 */
[C---:B------:R-:W-:Y:S01]  /*34f0*/  IMAD.WIDE R10, R153.reuse, 0x2, R96 ;  /* 0x00000002990a7825 */ /* 0x040fe200078e0260 */
[----:B------:R-:W4:Y:S03]  /*3500*/  @!P0 LDG.E.U16 R215, [R6.64] ;  /* 0x0000000606d78981 */ /* 0x000f26000c1e1500 */
[C---:B------:R-:W-:Y:S01]  /*3510*/  IMAD.WIDE R12, R153.reuse, 0x2, R106 ;  /* 0x00000002990c7825 */ /* 0x040fe200078e026a */
[----:B------:R-:W4:Y:S03]  /*3520*/  @!P0 LDG.E.U16 R223, [R10.64] ;  /* 0x000000060adf8981 */ /* 0x000f26000c1e1500 */
[----:B------:R-:W-:Y:S01]  /*3530*/  IMAD.WIDE R156, R153, 0x2, R154 ;  /* 0x00000002999c7825 */ /* 0x000fe200078e029a */
[----:B------:R-:W4:Y:S04]  /*3540*/  @!P0 LDG.E.U16 R231, [R12.64] ;  /* 0x000000060ce78981 */ /* 0x000f28000c1e1500 */
[----:B------:R-:W4:Y:S04]  /*3550*/  @!P0 LDG.E.U16 R239, [R156.64] ;  /* 0x000000069cef8981 */ /* 0x000f28000c1e1500 */
[----:B--2---:R-:W-:Y:S04]  /*3560*/  STS.U16 [R114+0x2000], R17 ;  /* 0x0020001172007388 */ /* 0x004fe80000000400 */
[----:B-----5:R-:W-:Y:S04]  /*3570*/  STS.U16 [R114+0x2200], R19 ;  /* 0x0022001372007388 */ /* 0x020fe80000000400 */
[----:B---3--:R-:W-:Y:S04]  /*3580*/  STS.U16 [R114+0x2600], R27 ;  /* 0x0026001b72007388 */ /* 0x008fe80000000400 */
[----:B------:R-:W-:Y:S04]  /*3590*/  STS.U16 [R114+0x2400], R25 ;  /* 0x0024001972007388 */ /* 0x000fe80000000400 */
        /* <DEDUP_REMOVED lines=12> */
[----:B------:R-:W-:Y:S04]  /*3660*/  STS.U16 [R114], R177 ;  /* 0x000000b172007388 */ /* 0x000fe80000000400 */
[----:B------:R-:W-:Y:S04]  /*3670*/  STS.U16 [R114+0x400], R189 ;  /* 0x000400bd72007388 */ /* 0x000fe80000000400 */
[----:B----4-:R-:W-:Y:S04]  /*3680*/  STS.U16 [R114+0x800], R199 ;  /* 0x000800c772007388 */ /* 0x010fe80000000400 */
        /* <DEDUP_REMOVED lines=29> */
[----:B------:R-:W-:Y:S06]  /*3860*/  BAR.SYNC.DEFER_BLOCKING 0x0 ;  /* 0x0000000000007b1d */ /* 0x000fec0000010000 */
[----:B------:R-:W-:Y:S04]  /*3870*/  LDSM.16.MT88.4 R40, [R116+0x2000] ;  /* 0x002000007428783b */ /* 0x000fe80000004200 */
[----:B------:R-:W0:Y:S04]  /*3880*/  LDSM.16.M88.4 R16, [R115] ;  /* 0x000000007310783b */ /* 0x000e280000000200 */
[----:B------:R-:W1:Y:S04]  /*3890*/  LDSM.16.M88.4 R12, [R115+0x1000] ;  /* 0x00100000730c783b */ /* 0x000e680000000200 */
[----:B------:R-:W2:Y:S04]  /*38a0*/  LDSM.16.MT88.4 R4, [R126+0x2000] ;  /* 0x002000007e04783b */ /* 0x000ea80000004200 */
[----:B------:R-:W3:Y:S01]  /*38b0*/  LDSM.16.MT88.4 R24, [R116+0x2400] ;  /* 0x002400007418783b */ /* 0x000ee20000004200 */
[C---:B0-----:R-:W-:Y:S03]  /*38c0*/  HMMA.16816.F32 R36, R40.reuse, R16, R20 ;  /* 0x000000102824723c */ /* 0x041fe60000001814 */
[----:B------:R-:W0:Y:S05]  /*38d0*/  LDSM.16.MT88.4 R20, [R126+0x2400] ;  /* 0x002400007e14783b */ /* 0x000e2a0000004200 */
[----:B-1----:R-:W-:Y:S01]  /*38e0*/  HMMA.16816.F32 R40, R40, R12, R28 ;  /* 0x0000000c2828723c */ /* 0x002fe2000000181c */
[----:B------:R-:W-:Y:S07]  /*38f0*/  LDSM.16.MT88.4 R28, [R116+0x2800] ;  /* 0x00280000741c783b */ /* 0x000fee0000004200 */
[C---:B--2---:R-:W-:Y:S08]  /*3900*/  HMMA.16816.F32 R32, R4.reuse, R16, R32 ;  /* 0x000000100420723c */ /* 0x044ff00000001820 */
[----:B------:R-:W-:Y:S01]  /*3910*/  HMMA.16816.F32 R44, R4, R12, R44 ;  /* 0x0000000c042c723c */ /* 0x000fe2000000182c */
[----:B------:R-:W1:Y:S06]  /*3920*/  LDSM.16.M88.4 R4, [R124] ;  /* 0x000000007c04783b */ /* 0x000e6c0000000200 */
[C---:B------:R-:W-:Y:S01]  /*3930*/  IMAD.WIDE R12, R149.reuse, 0x2, R8 ;  /* 0x00000002950c7825 */ /* 0x040fe200078e0208 */
[C---:B---3--:R-:W-:Y:S01]  /*3940*/  HMMA.16816.F32 R36, R24.reuse, R18, R36 ;  /* 0x000000121824723c */ /* 0x048fe20000001824 */
[----:B------:R-:W2:Y:S07]  /*3950*/  LDSM.16.M88.4 R8, [R124+0x1000] ;  /* 0x001000007c08783b */ /* 0x000eae0000000200 */
[----:B------:R-:W-:Y:S01]  /*3960*/  HMMA.16816.F32 R40, R24, R14, R40 ;  /* 0x0000000e1828723c */ /* 0x000fe20000001828 */
[----:B------:R-:W3:Y:S01]  /*3970*/  LDSM.16.MT88.4 R24, [R126+0x2800] ;  /* 0x002800007e18783b */ /* 0x000ee20000004200 */
[----:B------:R-:W-:-:S04]  /*3980*/  IMAD.WIDE R16, R149, 0x2, R104 ;  /* 0x0000000295107825 */ /* 0x000fc800078e0268 */
[----:B------:R-:W-:Y:S02]  /*3990*/  IMAD.MOV.U32 R104, RZ, RZ, R12 ;  /* 0x000000ffff687224 */ /* 0x000fe400078e000c */
[----:B0-----:R-:W-:Y:S01]  /*39a0*/  HMMA.16816.F32 R32, R20, R18, R32 ;  /* 0x000000121420723c */ /* 0x001fe20000001820 */
[----:B------:R-:W-:Y:S02]  /*39b0*/  IMAD.MOV.U32 R105, RZ, RZ, R13 ;  /* 0x000000ffff697224 */ /* 0x000fe400078e000d */
[----:B------:R-:W-:-:S05]  /*39c0*/  IMAD.WIDE R12, R149, 0x2, R102 ;  /* 0x00000002950c7825 */ /* 0x000fca00078e0266 */
[----:B------:R-:W-:Y:S01]  /*39d0*/  HMMA.16816.F32 R44, R20, R14, R44 ;  /* 0x0000000e142c723c */ /* 0x000fe2000000182c */
[----:B------:R-:W-:-:S04]  /*39e0*/  IMAD.WIDE R156, R149, 0x2, R106 ;  /* 0x00000002959c7825 */ /* 0x000fc800078e026a */
[----:B------:R-:W-:Y:S02]  /*39f0*/  IMAD.MOV.U32 R102, RZ, RZ, R16 ;  /* 0x000000ffff667224 */ /* 0x000fe400078e0010 */
[----:B------:R-:W-:Y:S02]  /*3a00*/  IMAD.MOV.U32 R103, RZ, RZ, R17 ;  /* 0x000000ffff677224 */ /* 0x000fe400078e0011 */
[----:B------:R-:W-:Y:S01]  /*3a10*/  IMAD.MOV.U32 R106, RZ, RZ, R12 ;  /* 0x000000ffff6a7224 */ /* 0x000fe200078e000c */
[----:B------:R-:W-:Y:S01]  /*3a20*/  LDSM.16.MT88.4 R16, [R126+0x2c00] ;  /* 0x002c00007e10783b */ /* 0x000fe20000004200 */
[----:B------:R-:W-:-:S03]  /*3a30*/  IMAD.MOV.U32 R107, RZ, RZ, R13 ;  /* 0x000000ffff6b7224 */ /* 0x000fc600078e000d */
[----:B------:R-:W0:Y:S01]  /*3a40*/  LDSM.16.MT88.4 R12, [R116+0x2c00] ;  /* 0x002c0000740c783b */ /* 0x000e220000004200 */
[C---:B-1----:R-:W-:Y:S08]  /*3a50*/  HMMA.16816.F32 R36, R28.reuse, R4, R36 ;  /* 0x000000041c24723c */ /* 0x042ff00000001824 */
[----:B--2---:R-:W-:Y:S08]  /*3a60*/  HMMA.16816.F32 R28, R28, R8, R40 ;  /* 0x000000081c1c723c */ /* 0x004ff00000001828 */
[C---:B---3--:R-:W-:Y:S08]  /*3a70*/  HMMA.16816.F32 R32, R24.reuse, R4, R32 ;  /* 0x000000041820723c */ /* 0x048ff00000001820 */
[----:B------:R-:W-:Y:S01]  /*3a80*/  HMMA.16816.F32 R44, R24, R8, R44 ;  /* 0x00000008182c723c */ /* 0x000fe2000000182c */
[----:B------:R-:W-:-:S04]  /*3a90*/  IADD3 R128, R128, -0x1, RZ ;  /* 0xffffffff80807810 */ /* 0x000fc80007ffe0ff */
[----:B------:R-:W-:Y:S01]  /*3aa0*/  ISETP.NE.U32.AND P0, PT, R128, RZ, PT ;  /* 0x000000ff8000720c */ /* 0x000fe20003f05070 */
[----:B------:R-:W-:Y:S01]  /*3ab0*/  IMAD.WIDE R52, R149, 0x2, R52 ;  /* 0x0000000295347825 */ /* 0x000fe200078e0234 */
[----:B------:R-:W-:-:S03]  /*3ac0*/  UIADD3 UR4, UR4, -0x40, URZ ;  /* 0xffffffc004047890 */ /* 0x000fc6000fffe03f */
[C---:B------:R-:W-:Y:S01]  /*3ad0*/  IMAD.WIDE R48, R149.reuse, 0x2, R48 ;  /* 0x0000000295307825 */ /* 0x040fe200078e0230 */
[----:B0-----:R-:W-:Y:S03]  /*3ae0*/  HMMA.16816.F32 R20, R12, R6, R36 ;  /* 0x000000060c14723c */ /* 0x001fe60000001824 */
[----:B------:R-:W-:Y:S02]  /*3af0*/  IMAD.MOV.U32 R181, RZ, RZ, R53 ;  /* 0x000000ffffb57224 */ /* 0x000fe400078e0035 */
[----:B------:R-:W-:-:S03]  /*3b00*/  IMAD.WIDE R154, R149, 0x2, R154 ;  /* 0x00000002959a7825 */ /* 0x000fc600078e029a */
[----:B------:R-:W-:Y:S01]  /*3b10*/  HMMA.16816.F32 R28, R12, R10, R28 ;  /* 0x0000000a0c1c723c */ /* 0x000fe2000000181c */
[----:B------:R-:W-:-:S04]  /*3b20*/  IMAD.WIDE R98, R149, 0x2, R98 ;  /* 0x0000000295627825 */ /* 0x000fc800078e0262 */
[----:B------:R-:W-:-:S03]  /*3b30*/  IMAD.WIDE R100, R149, 0x2, R100 ;  /* 0x0000000295647825 */ /* 0x000fc600078e0264 */
[----:B------:R-:W-:Y:S01]  /*3b40*/  HMMA.16816.F32 R32, R16, R6, R32 ;  /* 0x000000061020723c */ /* 0x000fe20000001820 */
[----:B------:R-:W-:-:S04]  /*3b50*/  IMAD.WIDE R94, R149, 0x2, R94 ;  /* 0x00000002955e7825 */ /* 0x000fc800078e025e */
[----:B------:R-:W-:-:S03]  /*3b60*/  IMAD.WIDE R96, R149, 0x2, R96 ;  /* 0x0000000295607825 */ /* 0x000fc600078e0260 */
[----:B------:R-:W-:Y:S01]  /*3b70*/  HMMA.16816.F32 R44, R16, R10, R44 ;  /* 0x0000000a102c723c */ /* 0x000fe2000000182c */
[----:B------:R-:W-:-:S04]  /*3b80*/  IMAD.WIDE R90, R149, 0x2, R90 ;  /* 0x00000002955a7825 */ /* 0x000fc800078e025a */
        /* <DEDUP_REMOVED lines=21> */
[----:B------:R-:W-:Y:S02]  /*3ce0*/  IMAD.MOV.U32 R16, RZ, RZ, R48 ;  /* 0x000000ffff107224 */ /* 0x000fe400078e0030 */
[----:B------:R-:W-:Y:S01]  /*3cf0*/  IMAD.MOV.U32 R53, RZ, RZ, R49 ;  /* 0x000000ffff357224 */ /* 0x000fe200078e0031 */
[----:B------:R-:W-:Y:S01]  /*3d00*/  @!P0 CALL.REL.NOINC `(.L_x_2) ;  /* 0x0000001000008944 */ /* 0x000fe20003c00000 */
[----:B------:R-:W-:Y:S05]  /*3d10*/  BRA `(.L_x_3) ;  /* 0xffffed7000007947 */ /* 0x000fea000383ffff */
.L_x_2:
[----:B------:R-:W-:Y:S02]  /*3d20*/  F2FP.PACK_AB R35, R47, R35 ;  /* 0x000000232f23723e */ /* 0x000fe400000000ff */
[----:B------:R-:W-:Y:S02]  /*3d30*/  F2FP.PACK_AB R34, R46, R34 ;  /* 0x000000222e22723e */ /* 0x000fe400000000ff */
[----:B------:R-:W-:Y:S02]  /*3d40*/  F2FP.PACK_AB R33, R45, R33 ;  /* 0x000000212d21723e */ /* 0x000fe400000000ff */
[----:B------:R-:W-:Y:S02]  /*3d50*/  F2FP.PACK_AB R32, R44, R32 ;  /* 0x000000202c20723e */ /* 0x000fe400000000ff */
[----:B------:R-:W-:-:S02]  /*3d60*/  F2FP.PACK_AB R23, R31, R23 ;  /* 0x000000171f17723e */ /* 0x000fc400000000ff */
[----:B------:R-:W-:Y:S02]  /*3d70*/  F2FP.PACK_AB R22, R30, R22 ;  /* 0x000000161e16723e */ /* 0x000fe400000000ff */
[----:B------:R-:W-:Y:S02]  /*3d80*/  F2FP.PACK_AB R21, R29, R21 ;  /* 0x000000151d15723e */ /* 0x000fe400000000ff */
[----:B------:R-:W-:Y:S02]  /*3d90*/  F2FP.PACK_AB R20, R28, R20 ;  /* 0x000000141c14723e */ /* 0x000fe400000000ff */
.L_x_1:
[----:B------:R-:W-:Y:S01]  /*3da0*/  BAR.SYNC.DEFER_BLOCKING 0x0 ;  /* 0x0000000000007b1d */ /* 0x000fe20000010000 */
[C---:B------:R-:W-:Y:S01]  /*3db0*/  IMAD.SHL.U32 R2, R0.reuse, 0x40, RZ ;  /* 0x0000004000027824 */ /* 0x040fe200078e00ff */
[----:B------:R-:W-:Y:S01]  /*3dc0*/  LOP3.LUT R111, R111, 0x3c, RZ, 0xc0, !PT ;  /* 0x0000003c6f6f7812 */ /* 0x000fe200078ec0ff */
[----:B------:R-:W-:Y:S01]  /*3dd0*/  IMAD.SHL.U32 R5, R0, 0x4, RZ ;  /* 0x0000000400057824 */ /* 0x000fe200078e00ff */
[--C-:B------:R-:W-:Y:S02]  /*3de0*/  SHF.R.S32.HI R4, RZ, 0x3, R0.reuse ;  /* 0x00000003ff047819 */ /* 0x100fe40000011400 */
[----:B------:R-:W-:Y:S01]  /*3df0*/  SHF.R.S32.HI R3, RZ, 0x4, R0 ;  /* 0x00000004ff037819 */ /* 0x000fe20000011400 */
[----:B------:R-:W-:Y:S01]  /*3e00*/  IMAD R111, R110, 0x8, R111 ;  /* 0x000000086e6f7824 */ /* 0x000fe200078e026f */
[----:B------:R-:W-:-:S02]  /*3e10*/  LOP3.LUT R2, R2, 0x40, RZ, 0xc0, !PT ;  /* 0x0000004002027812 */ /* 0x000fc400078ec0ff */
[----:B------:R-:W-:Y:S02]  /*3e20*/  SGXT R4, R4, 0x1 ;  /* 0x000000010404781a */ /* 0x000fe40000000200 */
[----:B------:R-:W-:Y:S01]  /*3e30*/  SGXT R3, R3, 0x1 ;  /* 0x000000010303781a */ /* 0x000fe20000000200 */
[----:B------:R-:W-:Y:S01]  /*3e40*/  IMAD.IADD R2, R2, 0x1, R111 ;  /* 0x0000000102027824 */ /* 0x000fe200078e026f */
[----:B------:R-:W-:Y:S02]  /*3e50*/  LOP3.LUT R4, R4, 0x440, RZ, 0xc0, !PT ;  /* 0x0000044004047812 */ /* 0x000fe400078ec0ff */
[----:B------:R-:W-:Y:S02]  /*3e60*/  LOP3.LUT R6, R3, 0x804, RZ, 0xc0, !PT ;  /* 0x0000080403067812 */ /* 0x000fe400078ec0ff */
[----:B------:R-:W-:Y:S02]  /*3e70*/  LOP3.LUT R3, R2, 0x40, RZ, 0x3c, !PT ;  /* 0x0000004002037812 */ /* 0x000fe400078e3cff */
[----:B------:R-:W-:-:S02]  /*3e80*/  LOP3.LUT R113, R4, 0x38, R113, 0xf8, !PT ;  /* 0x0000003804717812 */ /* 0x000fc400078ef871 */
[----:B------:R-:W-:Y:S02]  /*3e90*/  LOP3.LUT R6, R6, 0x80, R5, 0xf8, !PT ;  /* 0x0000008006067812 */ /* 0x000fe400078ef805 */
[C---:B------:R-:W-:Y:S01]  /*3ea0*/  LOP3.LUT R4, R2.reuse, 0x4, RZ, 0x3c, !PT ;  /* 0x0000000402047812 */ /* 0x040fe200078e3cff */
[----:B------:R-:W-:Y:S01]  /*3eb0*/  STS [R2], R20 ;  /* 0x0000001402007388 */ /* 0x000fe20000000800 */
[----:B------:R-:W-:Y:S02]  /*3ec0*/  LOP3.LUT R5, R2, 0x44, RZ, 0x3c, !PT ;  /* 0x0000004402057812 */ /* 0x000fe400078e3cff */
[----:B------:R-:W-:Y:S01]  /*3ed0*/  LOP3.LUT R113, R113, 0x40, R0, 0x78, !PT ;  /* 0x0000004071717812 */ /* 0x000fe200078e7800 */
[----:B------:R0:W-:Y:S01]  /*3ee0*/  STS [R2+0x80], R21 ;  /* 0x0000801502007388 */ /* 0x0001e20000000800 */
[C---:B------:R-:W-:Y:S01]  /*3ef0*/  ISETP.GE.AND P0, PT, R108.reuse, c[0x0][0x178], PT ;  /* 0x00005e006c007a0c */ /* 0x040fe20003f06270 */
[----:B------:R-:W-:Y:S01]  /*3f00*/  IMAD R108, R108, c[0x0][0x194], RZ ;  /* 0x000065006c6c7a24 */ /* 0x000fe200078e02ff */
[----:B------:R-:W-:Y:S01]  /*3f10*/  LOP3.LUT R113, R6, R113, RZ, 0xfc, !PT ;  /* 0x0000007106717212 */ /* 0x000fe200078efcff */
[----:B------:R1:W-:Y:S01]  /*3f20*/  STS [R3+0x400], R22 ;  /* 0x0004001603007388 */ /* 0x0003e20000000800 */
[----:B------:R-:W-:-:S02]  /*3f30*/  LOP3.LUT R0, R112, 0x3c, R109, 0xfe, !PT ;  /* 0x0000003c70007812 */ /* 0x000fc400078efe6d */
[C-C-:B------:R-:W-:Y:S01]  /*3f40*/  LOP3.LUT R13, R112.reuse, 0x38, R109.reuse, 0xfe, !PT ;  /* 0x00000038700d7812 */ /* 0x140fe200078efe6d */
[----:B------:R2:W-:Y:S01]  /*3f50*/  STS [R3+0x480], R23 ;  /* 0x0004801703007388 */ /* 0x0005e20000000800 */
[C-C-:B------:R-:W-:Y:S02]  /*3f60*/  LOP3.LUT R12, R112.reuse, 0x34, R109.reuse, 0xfe, !PT ;  /* 0x00000034700c7812 */ /* 0x140fe400078efe6d */
[----:B0-----:R-:W-:Y:S01]  /*3f70*/  LOP3.LUT R21, R113, 0x4, RZ, 0x3c, !PT ;  /* 0x0000000471157812 */ /* 0x001fe200078e3cff */
[----:B------:R-:W-:Y:S01]  /*3f80*/  STS [R4+0x800], R32 ;  /* 0x0008002004007388 */ /* 0x000fe20000000800 */
[----:B------:R-:W-:Y:S02]  /*3f90*/  LOP3.LUT R2, R112, 0x4, R109, 0xfe, !PT ;  /* 0x0000000470027812 */ /* 0x000fe400078efe6d */
[----:B-1----:R-:W-:Y:S01]  /*3fa0*/  LEA R22, P2, R108, c[0x0][0x170], 0x1 ;  /* 0x00005c006c167a11 */ /* 0x002fe200078408ff */
[----:B------:R-:W-:Y:S01]  /*3fb0*/  STS [R4+0x880], R33 ;  /* 0x0008802104007388 */ /* 0x000fe20000000800 */
[----:B------:R-:W-:-:S02]  /*3fc0*/  ISETP.LT.AND P4, PT, R2, c[0x0][0x17c], !P0 ;  /* 0x00005f0002007a0c */ /* 0x000fc40004781270 */
[----:B--2---:R-:W-:Y:S01]  /*3fd0*/  LOP3.LUT R3, R112, R109, RZ, 0xfc, !PT ;  /* 0x0000006d70037212 */ /* 0x004fe200078efcff */
[----:B------:R-:W-:Y:S01]  /*3fe0*/  STS [R5+0xc00], R34 ;  /* 0x000c002205007388 */ /* 0x000fe20000000800 */
[----:B------:R-:W-:Y:S02]  /*3ff0*/  LEA.HI.X.SX32 R108, R108, c[0x0][0x174], 0x1, P2 ;  /* 0x00005d006c6c7a11 */ /* 0x000fe400010f0eff */
[C---:B------:R-:W-:Y:S01]  /*4000*/  ISETP.LT.AND P1, PT, R3.reuse, c[0x0][0x17c], !P0 ;  /* 0x00005f0003007a0c */ /* 0x040fe20004721270 */
[----:B------:R0:W-:Y:S01]  /*4010*/  STS [R5+0xc80], R35 ;  /* 0x000c802305007388 */ /* 0x0001e20000000800 */
[----:B------:R-:W-:Y:S01]  /*4020*/  IMAD R3, R3, c[0x0][0x198], RZ ;  /* 0x0000660003037a24 */ /* 0x000fe200078e02ff */
[C-C-:B------:R-:W-:Y:S02]  /*4030*/  LOP3.LUT R14, R112.reuse, 0x30, R109.reuse, 0xfe, !PT ;  /* 0x00000030700e7812 */ /* 0x140fe400078efe6d */
[----:B------:R-:W-:Y:S01]  /*4040*/  BAR.SYNC.DEFER_BLOCKING 0x0 ;  /* 0x0000000000007b1d */ /* 0x000fe20000010000 */
[----:B------:R-:W-:-:S02]  /*4050*/  LOP3.LUT R15, R112, 0x2c, R109, 0xfe, !PT ;  /* 0x0000002c700f7812 */ /* 0x000fc400078efe6d */
[C-C-:B------:R-:W-:Y:S02]  /*4060*/  LOP3.LUT R16, R112.reuse, 0x28, R109.reuse, 0xfe, !PT ;  /* 0x0000002870107812 */ /* 0x140fe400078efe6d */
[--C-:B------:R-:W-:Y:S01]  /*4070*/  LOP3.LUT R17, R112, 0x24, R109.reuse, 0xfe, !PT ;  /* 0x0000002470117812 */ /* 0x100fe200078efe6d */
[----:B0-----:R-:W-:Y:S01]  /*4080*/  IMAD R5, R2, c[0x0][0x198], RZ ;  /* 0x0000660002057a24 */ /* 0x001fe200078e02ff */
[----:B------:R-:W-:Y:S02]  /*4090*/  LEA R2, P2, R3, R22, 0x1 ;  /* 0x0000001603027211 */ /* 0x000fe400078408ff */
[C-C-:B------:R-:W-:Y:S02]  /*40a0*/  LOP3.LUT R18, R112.reuse, 0x20, R109.reuse, 0xfe, !PT ;  /* 0x0000002070127812 */ /* 0x140fe400078efe6d */
[C-C-:B------:R-:W-:Y:S02]  /*40b0*/  LOP3.LUT R11, R112.reuse, 0x1c, R109.reuse, 0xfe, !PT ;  /* 0x0000001c700b7812 */ /* 0x140fe400078efe6d */
[----:B------:R-:W-:-:S02]  /*40c0*/  LOP3.LUT R10, R112, 0x18, R109, 0xfe, !PT ;  /* 0x00000018700a7812 */ /* 0x000fc400078efe6d */
[C-C-:B------:R-:W-:Y:S02]  /*40d0*/  LOP3.LUT R8, R112.reuse, 0x14, R109.reuse, 0xfe, !PT ;  /* 0x0000001470087812 */ /* 0x140fe400078efe6d */
[----:B------:R-:W-:Y:S02]  /*40e0*/  LEA R4, P3, R5, R22, 0x1 ;  /* 0x0000001605047211 */ /* 0x000fe400078608ff */
[--C-:B------:R-:W-:Y:S01]  /*40f0*/  LOP3.LUT R7, R112, 0x10, R109.reuse, 0xfe, !PT ;  /* 0x0000001070077812 */ /* 0x100fe200078efe6d */
[----:B------:R-:W-:Y:S01]  /*4100*/  IMAD R20, R8, c[0x0][0x198], RZ ;  /* 0x0000660008147a24 */ /* 0x000fe200078e02ff */
[C-C-:B------:R-:W-:Y:S02]  /*4110*/  LOP3.LUT R6, R112.reuse, 0xc, R109.reuse, 0xfe, !PT ;  /* 0x0000000c70067812 */ /* 0x140fe400078efe6d */
[----:B------:R-:W-:Y:S01]  /*4120*/  LOP3.LUT R109, R112, 0x8, R109, 0xfe, !PT ;  /* 0x00000008706d7812 */ /* 0x000fe200078efe6d */
[----:B------:R-:W0:Y:S01]  /*4130*/  LDS R25, [R113] ;  /* 0x0000000071197984 */ /* 0x000e220000000800 */
[-C--:B------:R-:W-:Y:S01]  /*4140*/  LEA.HI.X.SX32 R3, R3, R108.reuse, 0x1, P2 ;  /* 0x0000006c03037211 */ /* 0x080fe200010f0eff */
[----:B------:R-:W-:Y:S01]  /*4150*/  IMAD R9, R6, c[0x0][0x198], RZ ;  /* 0x0000660006097a24 */ /* 0x000fe200078e02ff */
[----:B------:R-:W-:Y:S01]  /*4160*/  LEA.HI.X.SX32 R5, R5, R108, 0x1, P3 ;  /* 0x0000006c05057211 */ /* 0x000fe200018f0eff */
[----:B------:R-:W1:Y:S01]  /*4170*/  LDS R29, [R21] ;  /* 0x00000000151d7984 */ /* 0x000e620000000800 */
[C---:B------:R-:W-:Y:S01]  /*4180*/  ISETP.LT.AND P3, PT, R109.reuse, c[0x0][0x17c], !P0 ;  /* 0x00005f006d007a0c */ /* 0x040fe20004761270 */
[----:B------:R-:W-:-:S02]  /*4190*/  IMAD R109, R109, c[0x0][0x198], RZ ;  /* 0x000066006d6d7a24 */ /* 0x000fc400078e02ff */
[----:B------:R-:W2:Y:S01]  /*41a0*/  LDS R23, [R113+0x100] ;  /* 0x0001000071177984 */ /* 0x000ea20000000800 */
[----:B------:R-:W-:-:S03]  /*41b0*/  IMAD R19, R7, c[0x0][0x198], RZ ;  /* 0x0000660007137a24 */ /* 0x000fc600078e02ff */
[----:B------:R-:W3:Y:S04]  /*41c0*/  LDS R31, [R21+0x100] ;  /* 0x00010000151f7984 */ /* 0x000ee80000000800 */
[----:B------:R-:W4:Y:S04]  /*41d0*/  LDS R27, [R113+0x200] ;  /* 0x00020000711b7984 */ /* 0x000f280000000800 */
[----:B------:R-:W5:Y:S04]  /*41e0*/  LDS R33, [R21+0x200] ;  /* 0x0002000015217984 */ /* 0x000f680000000800 */
[----:B------:R-:W3:Y:S04]  /*41f0*/  LDS R113, [R113+0x300] ;  /* 0x0003000071717984 */ /* 0x000ee80000000800 */
[----:B------:R-:W4:Y:S04]  /*4200*/  LDS R21, [R21+0x300] ;  /* 0x0003000015157984 */ /* 0x000f280000000800 */
[----:B0-----:R0:W-:Y:S01]  /*4210*/  @P1 STG.E.U16 [R2.64], R25 ;  /* 0x0000001902001986 */ /* 0x0011e2000c101506 */
[----:B------:R-:W-:-:S03]  /*4220*/  ISETP.LT.AND P1, PT, R7, c[0x0][0x17c], !P0 ;  /* 0x00005f0007007a0c */ /* 0x000fc60004721270 */
[----:B-1----:R1:W-:Y:S01]  /*4230*/  @P4 STG.E.U16 [R4.64], R29 ;  /* 0x0000001d04004986 */ /* 0x0023e2000c101506 */
[----:B------:R-:W-:Y:S02]  /*4240*/  ISETP.LT.AND P4, PT, R6, c[0x0][0x17c], !P0 ;  /* 0x00005f0006007a0c */ /* 0x000fe40004781270 */
[----:B------:R-:W-:-:S04]  /*4250*/  LEA R6, P2, R109, R22, 0x1 ;  /* 0x000000166d067211 */ /* 0x000fc800078408ff */
[----:B------:R-:W-:Y:S02]  /*4260*/  LEA.HI.X.SX32 R7, R109, R108, 0x1, P2 ;  /* 0x0000006c6d077211 */ /* 0x000fe400010f0eff */
[----:B------:R-:W-:Y:S02]  /*4270*/  ISETP.LT.AND P2, PT, R8, c[0x0][0x17c], !P0 ;  /* 0x00005f0008007a0c */ /* 0x000fe40004741270 */
[-C--:B0-----:R-:W-:Y:S01]  /*4280*/  LEA R2, P5, R9, R22.reuse, 0x1 ;  /* 0x0000001609027211 */ /* 0x081fe200078a08ff */
[----:B--2---:R0:W-:Y:S01]  /*4290*/  @P3 STG.E.U16 [R6.64], R23 ;  /* 0x0000001706003986 */ /* 0x0041e2000c101506 */
[-C--:B-1----:R-:W-:Y:S02]  /*42a0*/  LEA R4, P6, R19, R22.reuse, 0x1 ;  /* 0x0000001613047211 */ /* 0x082fe400078c08ff */
[----:B------:R-:W-:Y:S02]  /*42b0*/  LEA R8, P3, R20, R22, 0x1 ;  /* 0x0000001614087211 */ /* 0x000fe400078608ff */
[----:B------:R-:W-:-:S02]  /*42c0*/  LEA.HI.X.SX32 R3, R9, R108, 0x1, P5 ;  /* 0x0000006c09037211 */ /* 0x000fc400028f0eff */
[-C--:B------:R-:W-:Y:S01]  /*42d0*/  LEA.HI.X.SX32 R5, R19, R108.reuse, 0x1, P6 ;  /* 0x0000006c13057211 */ /* 0x080fe200030f0eff */
[----:B------:R-:W-:Y:S01]  /*42e0*/  IMAD R19, R10, c[0x0][0x198], RZ ;  /* 0x000066000a137a24 */ /* 0x000fe200078e02ff */
[----:B------:R-:W-:Y:S01]  /*42f0*/  LEA.HI.X.SX32 R9, R20, R108, 0x1, P3 ;  /* 0x0000006c14097211 */ /* 0x000fe200018f0eff */
[----:B---3--:R1:W-:Y:S01]  /*4300*/  @P4 STG.E.U16 [R2.64], R31 ;  /* 0x0000001f02004986 */ /* 0x0083e2000c101506 */
[----:B------:R-:W-:Y:S01]  /*4310*/  ISETP.LT.AND P3, PT, R10, c[0x0][0x17c], !P0 ;  /* 0x00005f000a007a0c */ /* 0x000fe20004761270 */
[----:B0-----:R-:W-:Y:S01]  /*4320*/  IMAD R7, R11, c[0x0][0x198], RZ ;  /* 0x000066000b077a24 */ /* 0x001fe200078e02ff */
[----:B------:R-:W-:Y:S01]  /*4330*/  LEA R10, P4, R19, R22, 0x1 ;  /* 0x00000016130a7211 */ /* 0x000fe200078808ff */
[----:B----4-:R0:W-:Y:S01]  /*4340*/  @P1 STG.E.U16 [R4.64], R27 ;  /* 0x0000001b04001986 */ /* 0x0101e2000c101506 */
[C---:B------:R-:W-:Y:S01]  /*4350*/  ISETP.LT.AND P1, PT, R18.reuse, c[0x0][0x17c], !P0 ;  /* 0x00005f0012007a0c */ /* 0x040fe20004721270 */
[----:B------:R-:W-:Y:S01]  /*4360*/  IMAD R18, R18, c[0x0][0x198], RZ ;  /* 0x0000660012127a24 */ /* 0x000fe200078e02ff */
[----:B------:R-:W-:Y:S01]  /*4370*/  PRMT R25, R25, 0x7632, R25 ;  /* 0x0000763219197816 */ /* 0x000fe20000000019 */
[----:B-----5:R2:W-:Y:S01]  /*4380*/  @P2 STG.E.U16 [R8.64], R33 ;  /* 0x0000002108002986 */ /* 0x0205e2000c101506 */
[----:B------:R-:W-:-:S02]  /*4390*/  ISETP.LT.AND P2, PT, R11, c[0x0][0x17c], !P0 ;  /* 0x00005f000b007a0c */ /* 0x000fc40004741270 */
[----:B------:R-:W-:Y:S02]  /*43a0*/  LEA.HI.X.SX32 R11, R19, R108, 0x1, P4 ;  /* 0x0000006c130b7211 */ /* 0x000fe400020f0eff */
[C---:B------:R-:W-:Y:S01]  /*43b0*/  ISETP.LT.AND P4, PT, R17.reuse, c[0x0][0x17c], !P0 ;  /* 0x00005f0011007a0c */ /* 0x040fe20004781270 */
[----:B------:R-:W-:Y:S01]  /*43c0*/  IMAD R17, R17, c[0x0][0x198], RZ ;  /* 0x0000660011117a24 */ /* 0x000fe200078e02ff */
[-C--:B-1----:R-:W-:Y:S01]  /*43d0*/  LEA R2, P5, R7, R22.reuse, 0x1 ;  /* 0x0000001607027211 */ /* 0x082fe200078a08ff */
[----:B------:R1:W-:Y:S01]  /*43e0*/  @P3 STG.E.U16 [R10.64], R113 ;  /* 0x000000710a003986 */ /* 0x0003e2000c101506 */
[-C--:B0-----:R-:W-:Y:S02]  /*43f0*/  LEA R4, P3, R18, R22.reuse, 0x1 ;  /* 0x0000001612047211 */ /* 0x081fe400078608ff */
[----:B------:R-:W-:Y:S01]  /*4400*/  LEA R6, P6, R17, R22, 0x1 ;  /* 0x0000001611067211 */ /* 0x000fe200078c08ff */
[----:B--2---:R-:W-:Y:S01]  /*4410*/  IMAD R9, R12, c[0x0][0x198], RZ ;  /* 0x000066000c097a24 */ /* 0x004fe200078e02ff */
[----:B------:R-:W-:-:S02]  /*4420*/  LEA.HI.X.SX32 R3, R7, R108, 0x1, P5 ;  /* 0x0000006c07037211 */ /* 0x000fc400028f0eff */
[-C--:B------:R-:W-:Y:S02]  /*4430*/  LEA.HI.X.SX32 R5, R18, R108.reuse, 0x1, P3 ;  /* 0x0000006c12057211 */ /* 0x080fe400018f0eff */
[----:B------:R-:W-:Y:S01]  /*4440*/  PRMT R29, R29, 0x7632, R29 ;  /* 0x000076321d1d7816 */ /* 0x000fe2000000001d */
[----:B------:R0:W-:Y:S01]  /*4450*/  @P2 STG.E.U16 [R2.64], R21 ;  /* 0x0000001502002986 */ /* 0x0001e2000c101506 */
[----:B------:R-:W-:Y:S01]  /*4460*/  LEA.HI.X.SX32 R7, R17, R108, 0x1, P6 ;  /* 0x0000006c11077211 */ /* 0x000fe200030f0eff */
[----:B-1----:R-:W-:Y:S01]  /*4470*/  IMAD R11, R13, c[0x0][0x198], RZ ;  /* 0x000066000d0b7a24 */ /* 0x002fe200078e02ff */
[C---:B------:R-:W-:Y:S01]  /*4480*/  ISETP.LT.AND P3, PT, R14.reuse, c[0x0][0x17c], !P0 ;  /* 0x00005f000e007a0c */ /* 0x040fe20004761270 */
[----:B------:R1:W-:Y:S01]  /*4490*/  @P1 STG.E.U16 [R4.64], R25 ;  /* 0x0000001904001986 */ /* 0x0003e2000c101506 */
[----:B------:R-:W-:Y:S01]  /*44a0*/  IMAD R14, R14, c[0x0][0x198], RZ ;  /* 0x000066000e0e7a24 */ /* 0x000fe200078e02ff */
[C---:B------:R-:W-:Y:S01]  /*44b0*/  ISETP.LT.AND P5, PT, R16.reuse, c[0x0][0x17c], !P0 ;  /* 0x00005f0010007a0c */ /* 0x040fe200047a1270 */
[----:B------:R-:W-:Y:S01]  /*44c0*/  IMAD R16, R16, c[0x0][0x198], RZ ;  /* 0x0000660010107a24 */ /* 0x000fe200078e02ff */
[----:B------:R2:W-:Y:S01]  /*44d0*/  @P4 STG.E.U16 [R6.64], R29 ;  /* 0x0000001d06004986 */ /* 0x0005e2000c101506 */
[C---:B------:R-:W-:Y:S01]  /*44e0*/  ISETP.LT.AND P4, PT, R15.reuse, c[0x0][0x17c], !P0 ;  /* 0x00005f000f007a0c */ /* 0x040fe20004781270 */
[----:B------:R-:W-:Y:S01]  /*44f0*/  IMAD R15, R15, c[0x0][0x198], RZ ;  /* 0x000066000f0f7a24 */ /* 0x000fe200078e02ff */
[----:B------:R-:W-:Y:S01]  /*4500*/  PRMT R23, R23, 0x7632, R23 ;  /* 0x0000763217177816 */ /* 0x000fe20000000017 */
[----:B------:R-:W-:Y:S01]  /*4510*/  IMAD R17, R0, c[0x0][0x198], RZ ;  /* 0x0000660000117a24 */ /* 0x000fe200078e02ff */
[----:B0-----:R-:W-:-:S02]  /*4520*/  LEA R2, P6, R16, R22, 0x1 ;  /* 0x0000001610027211 */ /* 0x001fc400078c08ff */
[----:B------:R-:W-:Y:S02]  /*4530*/  PRMT R31, R31, 0x7632, R31 ;  /* 0x000076321f1f7816 */ /* 0x000fe4000000001f */
[C---:B-1----:R-:W-:Y:S02]  /*4540*/  LEA R4, P1, R15.reuse, R22, 0x1 ;  /* 0x000000160f047211 */ /* 0x042fe400078208ff */
[----:B------:R-:W-:Y:S02]  /*4550*/  LEA.HI.X.SX32 R3, R16, R108, 0x1, P6 ;  /* 0x0000006c10037211 */ /* 0x000fe400030f0eff */
[----:B--2---:R-:W-:Y:S02]  /*4560*/  LEA R6, P2, R14, R22, 0x1 ;  /* 0x000000160e067211 */ /* 0x004fe400078408ff */
[----:B------:R-:W-:Y:S01]  /*4570*/  LEA.HI.X.SX32 R5, R15, R108, 0x1, P1 ;  /* 0x0000006c0f057211 */ /* 0x000fe200008f0eff */
[----:B------:R0:W-:Y:S01]  /*4580*/  @P5 STG.E.U16 [R2.64], R23 ;  /* 0x0000001702005986 */ /* 0x0001e2000c101506 */
[----:B------:R-:W-:-:S02]  /*4590*/  LEA R10, P1, R11, R22, 0x1 ;  /* 0x000000160b0a7211 */ /* 0x000fc400078208ff */
[-C--:B------:R-:W-:Y:S01]  /*45a0*/  LEA.HI.X.SX32 R7, R14, R108.reuse, 0x1, P2 ;  /* 0x0000006c0e077211 */ /* 0x080fe200010f0eff */
[----:B------:R1:W-:Y:S01]  /*45b0*/  @P4 STG.E.U16 [R4.64], R31 ;  /* 0x0000001f04004986 */ /* 0x0003e2000c101506 */
[----:B------:R-:W-:Y:S02]  /*45c0*/  ISETP.LT.AND P2, PT, R12, c[0x0][0x17c], !P0 ;  /* 0x00005f000c007a0c */ /* 0x000fe40004741270 */
[----:B------:R-:W-:Y:S02]  /*45d0*/  LEA.HI.X.SX32 R11, R11, R108, 0x1, P1 ;  /* 0x0000006c0b0b7211 */ /* 0x000fe400008f0eff */
[----:B------:R-:W-:Y:S02]  /*45e0*/  ISETP.LT.AND P1, PT, R13, c[0x0][0x17c], !P0 ;  /* 0x00005f000d007a0c */ /* 0x000fe40004721270 */
[----:B------:R-:W-:Y:S02]  /*45f0*/  ISETP.LT.AND P0, PT, R0, c[0x0][0x17c], !P0 ;  /* 0x00005f0000007a0c */ /* 0x000fe40004701270 */
[----:B------:R-:W-:-:S02]  /*4600*/  LEA R8, P6, R9, R22, 0x1 ;  /* 0x0000001609087211 */ /* 0x000fc400078c08ff */
[----:B0-----:R-:W-:Y:S02]  /*4610*/  PRMT R3, R27, 0x7632, R3 ;  /* 0x000076321b037816 */ /* 0x001fe40000000003 */
[----:B------:R-:W-:Y:S02]  /*4620*/  LEA.HI.X.SX32 R9, R9, R108, 0x1, P6 ;  /* 0x0000006c09097211 */ /* 0x000fe400030f0eff */
[----:B------:R-:W-:Y:S01]  /*4630*/  PRMT R33, R33, 0x7632, R33 ;  /* 0x0000763221217816 */ /* 0x000fe20000000021 */
[----:B------:R0:W-:Y:S01]  /*4640*/  @P3 STG.E.U16 [R6.64], R3 ;  /* 0x0000000306003986 */ /* 0x0001e2000c101506 */
[----:B-1----:R-:W-:Y:S02]  /*4650*/  PRMT R5, R113, 0x7632, R5 ;  /* 0x0000763271057816 */ /* 0x002fe40000000005 */
[C---:B------:R-:W-:Y:S01]  /*4660*/  LEA R12, P6, R17.reuse, R22, 0x1 ;  /* 0x00000016110c7211 */ /* 0x040fe200078c08ff */
[----:B------:R0:W-:Y:S03]  /*4670*/  @P2 STG.E.U16 [R8.64], R33 ;  /* 0x0000002108002986 */ /* 0x0001e6000c101506 */
[----:B------:R-:W-:Y:S01]  /*4680*/  LEA.HI.X.SX32 R13, R17, R108, 0x1, P6 ;  /* 0x0000006c110d7211 */ /* 0x000fe200030f0eff */
[----:B------:R0:W-:Y:S01]  /*4690*/  @P1 STG.E.U16 [R10.64], R5 ;  /* 0x000000050a001986 */ /* 0x0001e2000c101506 */
[----:B------:R-:W-:Y:S07]  /*46a0*/  @!P0 EXIT ;  /* 0x000000000000894d */ /* 0x000fee0003800000 */
[----:B0-----:R-:W-:-:S05]  /*46b0*/  PRMT R6, R21, 0x7632, R6 ;  /* 0x0000763215067816 */ /* 0x001fca0000000006 */
[----:B------:R-:W-:Y:S01]  /*46c0*/  STG.E.U16 [R12.64], R6 ;  /* 0x000000060c007986 */ /* 0x000fe2000c101506 */
[----:B------:R-:W-:Y:S05]  /*46d0*/  EXIT ;  /* 0x000000000000794d */ /* 0x000fea0003800000 */
.L_x_4:
[----:B------:R-:W-:-:S00]  /*46e0*/  BRA `(.L_x_4) ;  /* 0xfffffff000007947 */ /* 0x000fc0000383ffff */
[----:B------:R-:W-:-:S00]  /*46f0*/  NOP ;  /* 0x0000000000007918 */ /* 0x000fc00000000000 */
        /* <DEDUP_REMOVED lines=8> */
.L_x_5:


//--------------------- .nv.shared.matmul_kernel  --------------------------
	.section	.nv.shared.matmul_kernel,"aw",@nobits
	.sectionflags	@""
	.align	16
